//
// Generated by NVIDIA NVVM Compiler
//
// Compiler Build ID: CL-36424714
// Cuda compilation tools, release 13.0, V13.0.88
// Based on NVVM 20.0.0
//

.version 9.0
.target sm_100
.address_size 64

	// .globl	back_project
.global .align 1 .b8 _ZN34_INTERNAL_8e374ba6_4_k_cu_f4d933f04cuda3std3__45__cpo5beginE[1];
.global .align 1 .b8 _ZN34_INTERNAL_8e374ba6_4_k_cu_f4d933f04cuda3std3__45__cpo3endE[1];
.global .align 1 .b8 _ZN34_INTERNAL_8e374ba6_4_k_cu_f4d933f04cuda3std3__45__cpo6cbeginE[1];
.global .align 1 .b8 _ZN34_INTERNAL_8e374ba6_4_k_cu_f4d933f04cuda3std3__45__cpo4cendE[1];
.global .align 1 .b8 _ZN34_INTERNAL_8e374ba6_4_k_cu_f4d933f04cuda3std3__45__cpo6rbeginE[1];
.global .align 1 .b8 _ZN34_INTERNAL_8e374ba6_4_k_cu_f4d933f04cuda3std3__45__cpo4rendE[1];
.global .align 1 .b8 _ZN34_INTERNAL_8e374ba6_4_k_cu_f4d933f04cuda3std3__45__cpo7crbeginE[1];
.global .align 1 .b8 _ZN34_INTERNAL_8e374ba6_4_k_cu_f4d933f04cuda3std3__45__cpo5crendE[1];
.global .align 1 .b8 _ZN34_INTERNAL_8e374ba6_4_k_cu_f4d933f04cuda3std3__436_GLOBAL__N__8e374ba6_4_k_cu_f4d933f06ignoreE[1];
.global .align 1 .b8 _ZN34_INTERNAL_8e374ba6_4_k_cu_f4d933f04cuda3std3__419piecewise_constructE[1];
.global .align 1 .b8 _ZN34_INTERNAL_8e374ba6_4_k_cu_f4d933f04cuda3std3__48in_placeE[1];
.global .align 1 .b8 _ZN34_INTERNAL_8e374ba6_4_k_cu_f4d933f04cuda3std3__420unreachable_sentinelE[1];
.global .align 1 .b8 _ZN34_INTERNAL_8e374ba6_4_k_cu_f4d933f04cuda3std6ranges3__45__cpo4swapE[1];
.global .align 1 .b8 _ZN34_INTERNAL_8e374ba6_4_k_cu_f4d933f04cuda3std6ranges3__45__cpo9iter_moveE[1];
.global .align 1 .b8 _ZN34_INTERNAL_8e374ba6_4_k_cu_f4d933f04cuda3std6ranges3__45__cpo5beginE[1];
.global .align 1 .b8 _ZN34_INTERNAL_8e374ba6_4_k_cu_f4d933f04cuda3std6ranges3__45__cpo3endE[1];
.global .align 1 .b8 _ZN34_INTERNAL_8e374ba6_4_k_cu_f4d933f04cuda3std6ranges3__45__cpo6cbeginE[1];
.global .align 1 .b8 _ZN34_INTERNAL_8e374ba6_4_k_cu_f4d933f04cuda3std6ranges3__45__cpo4cendE[1];
.global .align 1 .b8 _ZN34_INTERNAL_8e374ba6_4_k_cu_f4d933f04cuda3std6ranges3__45__cpo7advanceE[1];
.global .align 1 .b8 _ZN34_INTERNAL_8e374ba6_4_k_cu_f4d933f04cuda3std6ranges3__45__cpo9iter_swapE[1];
.global .align 1 .b8 _ZN34_INTERNAL_8e374ba6_4_k_cu_f4d933f04cuda3std6ranges3__45__cpo4nextE[1];
.global .align 1 .b8 _ZN34_INTERNAL_8e374ba6_4_k_cu_f4d933f04cuda3std6ranges3__45__cpo4prevE[1];
.global .align 1 .b8 _ZN34_INTERNAL_8e374ba6_4_k_cu_f4d933f04cuda3std6ranges3__45__cpo4dataE[1];
.global .align 1 .b8 _ZN34_INTERNAL_8e374ba6_4_k_cu_f4d933f04cuda3std6ranges3__45__cpo5cdataE[1];
.global .align 1 .b8 _ZN34_INTERNAL_8e374ba6_4_k_cu_f4d933f04cuda3std6ranges3__45__cpo4sizeE[1];
.global .align 1 .b8 _ZN34_INTERNAL_8e374ba6_4_k_cu_f4d933f04cuda3std6ranges3__45__cpo5ssizeE[1];
.global .align 1 .b8 _ZN34_INTERNAL_8e374ba6_4_k_cu_f4d933f04cuda3std6ranges3__45__cpo8distanceE[1];
.global .align 1 .b8 _ZN34_INTERNAL_8e374ba6_4_k_cu_f4d933f06thrust24THRUST_300001_SM_1000_NS6system6detail10sequential3seqE[1];

.visible .entry back_project(
	.param .u64 .ptr .align 1 back_project_param_0,
	.param .u64 .ptr .align 1 back_project_param_1,
	.param .u64 .ptr .align 1 back_project_param_2,
	.param .u32 back_project_param_3,
	.param .u32 back_project_param_4
)
{
	.reg .pred 	%p<20>;
	.reg .b32 	%r<222>;
	.reg .b64 	%rd<110>;
	.reg .b64 	%fd<98>;

	ld.param.u32 	%r64, [back_project_param_4];
	setp.lt.s32 	%p1, %r64, 1;
	mov.f64 	%fd97, 0d0000000000000000;
	@%p1 bra 	$L__BB0_35;
	ld.param.u32 	%r187, [back_project_param_4];
	add.s32 	%r65, %r187, 511;
	shr.u32 	%r66, %r65, 9;
	mov.u32 	%r67, %ntid.x;
	mov.u32 	%r220, %tid.x;
	mov.u32 	%r68, %ctaid.x;
	neg.s32 	%r221, %r66;
	mad.lo.s32 	%r219, %r187, %r68, %r220;
	shl.b32 	%r69, %r67, 1;
	add.s32 	%r218, %r219, %r69;
	mad.lo.s32 	%r217, %r67, 3, %r219;
	shl.b32 	%r70, %r67, 2;
	add.s32 	%r216, %r219, %r70;
	mad.lo.s32 	%r215, %r67, 5, %r219;
	mad.lo.s32 	%r214, %r67, 6, %r219;
	mad.lo.s32 	%r213, %r67, 7, %r219;
	shl.b32 	%r71, %r67, 3;
	add.s32 	%r212, %r219, %r71;
	mad.lo.s32 	%r211, %r67, 9, %r219;
	mad.lo.s32 	%r210, %r67, 10, %r219;
	mad.lo.s32 	%r209, %r67, 11, %r219;
	mad.lo.s32 	%r208, %r67, 12, %r219;
	mad.lo.s32 	%r207, %r67, 13, %r219;
	mad.lo.s32 	%r206, %r67, 14, %r219;
	mad.lo.s32 	%r205, %r67, 15, %r219;
	add.s32 	%r204, %r219, %r67;
	mov.f64 	%fd97, 0d0000000000000000;
$L__BB0_2:
	ld.param.u32 	%r188, [back_project_param_4];
	ld.param.u64 	%rd101, [back_project_param_2];
	ld.param.u64 	%rd91, [back_project_param_1];
	cvta.to.global.u64 	%rd1, %rd101;
	cvta.to.global.u64 	%rd2, %rd91;
	setp.ge.s32 	%p2, %r220, %r188;
	mov.f64 	%fd81, 0d0000000000000000;
	@%p2 bra 	$L__BB0_4;
	mul.wide.u32 	%rd6, %r219, 4;
	add.s64 	%rd7, %rd2, %rd6;
	ld.global.nc.u32 	%r72, [%rd7];
	mul.wide.s32 	%rd8, %r72, 8;
	add.s64 	%rd9, %rd1, %rd8;
	ld.global.nc.f64 	%fd81, [%rd9];
$L__BB0_4:
	ld.param.u32 	%r189, [back_project_param_4];
	mov.u32 	%r37, %ntid.x;
	add.s32 	%r38, %r37, %r220;
	setp.ge.s32 	%p3, %r38, %r189;
	mov.f64 	%fd82, 0d0000000000000000;
	@%p3 bra 	$L__BB0_6;
	mul.wide.u32 	%rd10, %r204, 4;
	add.s64 	%rd11, %rd2, %rd10;
	ld.global.nc.u32 	%r73, [%rd11];
	mul.wide.s32 	%rd12, %r73, 8;
	add.s64 	%rd13, %rd1, %rd12;
	ld.global.nc.f64 	%fd82, [%rd13];
$L__BB0_6:
	ld.param.u32 	%r190, [back_project_param_4];
	add.s32 	%r39, %r37, %r38;
	setp.ge.s32 	%p4, %r39, %r190;
	mov.f64 	%fd83, 0d0000000000000000;
	@%p4 bra 	$L__BB0_8;
	mul.wide.u32 	%rd14, %r218, 4;
	add.s64 	%rd15, %rd2, %rd14;
	ld.global.nc.u32 	%r74, [%rd15];
	mul.wide.s32 	%rd16, %r74, 8;
	add.s64 	%rd17, %rd1, %rd16;
	ld.global.nc.f64 	%fd83, [%rd17];
$L__BB0_8:
	ld.param.u32 	%r191, [back_project_param_4];
	add.s32 	%r40, %r37, %r39;
	setp.ge.s32 	%p5, %r40, %r191;
	mov.f64 	%fd84, 0d0000000000000000;
	@%p5 bra 	$L__BB0_10;
	mul.wide.u32 	%rd18, %r217, 4;
	add.s64 	%rd19, %rd2, %rd18;
	ld.global.nc.u32 	%r75, [%rd19];
	mul.wide.s32 	%rd20, %r75, 8;
	add.s64 	%rd21, %rd1, %rd20;
	ld.global.nc.f64 	%fd84, [%rd21];
$L__BB0_10:
	ld.param.u32 	%r192, [back_project_param_4];
	add.s32 	%r41, %r37, %r40;
	setp.ge.s32 	%p6, %r41, %r192;
	mov.f64 	%fd85, 0d0000000000000000;
	@%p6 bra 	$L__BB0_12;
	mul.wide.u32 	%rd22, %r216, 4;
	add.s64 	%rd23, %rd2, %rd22;
	ld.global.nc.u32 	%r76, [%rd23];
	mul.wide.s32 	%rd24, %r76, 8;
	add.s64 	%rd25, %rd1, %rd24;
	ld.global.nc.f64 	%fd85, [%rd25];
$L__BB0_12:
	ld.param.u32 	%r193, [back_project_param_4];
	add.s32 	%r42, %r37, %r41;
	setp.ge.s32 	%p7, %r42, %r193;
	mov.f64 	%fd86, 0d0000000000000000;
	@%p7 bra 	$L__BB0_14;
	mul.wide.u32 	%rd26, %r215, 4;
	add.s64 	%rd27, %rd2, %rd26;
	ld.global.nc.u32 	%r77, [%rd27];
	mul.wide.s32 	%rd28, %r77, 8;
	add.s64 	%rd29, %rd1, %rd28;
	ld.global.nc.f64 	%fd86, [%rd29];
$L__BB0_14:
	ld.param.u32 	%r194, [back_project_param_4];
	add.s32 	%r43, %r37, %r42;
	setp.ge.s32 	%p8, %r43, %r194;
	mov.f64 	%fd87, 0d0000000000000000;
	@%p8 bra 	$L__BB0_16;
	mul.wide.u32 	%rd30, %r214, 4;
	add.s64 	%rd31, %rd2, %rd30;
	ld.global.nc.u32 	%r78, [%rd31];
	mul.wide.s32 	%rd32, %r78, 8;
	add.s64 	%rd33, %rd1, %rd32;
	ld.global.nc.f64 	%fd87, [%rd33];
$L__BB0_16:
	ld.param.u32 	%r195, [back_project_param_4];
	add.s32 	%r44, %r37, %r43;
	setp.ge.s32 	%p9, %r44, %r195;
	mov.f64 	%fd88, 0d0000000000000000;
	@%p9 bra 	$L__BB0_18;
	ld.param.u64 	%rd92, [back_project_param_1];
	cvta.to.global.u64 	%rd34, %rd92;
	mul.wide.u32 	%rd35, %r213, 4;
	add.s64 	%rd36, %rd34, %rd35;
	ld.global.nc.u32 	%r79, [%rd36];
	mul.wide.s32 	%rd37, %r79, 8;
	add.s64 	%rd38, %rd1, %rd37;
	ld.global.nc.f64 	%fd88, [%rd38];
$L__BB0_18:
	ld.param.u32 	%r196, [back_project_param_4];
	add.s32 	%r45, %r37, %r44;
	setp.ge.s32 	%p10, %r45, %r196;
	mov.f64 	%fd89, 0d0000000000000000;
	@%p10 bra 	$L__BB0_20;
	ld.param.u64 	%rd102, [back_project_param_2];
	ld.param.u64 	%rd93, [back_project_param_1];
	cvta.to.global.u64 	%rd39, %rd93;
	mul.wide.u32 	%rd40, %r212, 4;
	add.s64 	%rd41, %rd39, %rd40;
	ld.global.nc.u32 	%r80, [%rd41];
	cvta.to.global.u64 	%rd42, %rd102;
	mul.wide.s32 	%rd43, %r80, 8;
	add.s64 	%rd44, %rd42, %rd43;
	ld.global.nc.f64 	%fd89, [%rd44];
$L__BB0_20:
	ld.param.u32 	%r197, [back_project_param_4];
	add.s32 	%r81, %r37, %r45;
	setp.ge.s32 	%p11, %r81, %r197;
	mov.f64 	%fd90, 0d0000000000000000;
	@%p11 bra 	$L__BB0_22;
	ld.param.u64 	%rd103, [back_project_param_2];
	ld.param.u64 	%rd94, [back_project_param_1];
	cvta.to.global.u64 	%rd45, %rd94;
	mul.wide.u32 	%rd46, %r211, 4;
	add.s64 	%rd47, %rd45, %rd46;
	ld.global.nc.u32 	%r82, [%rd47];
	cvta.to.global.u64 	%rd48, %rd103;
	mul.wide.s32 	%rd49, %r82, 8;
	add.s64 	%rd50, %rd48, %rd49;
	ld.global.nc.f64 	%fd90, [%rd50];
$L__BB0_22:
	ld.param.u32 	%r198, [back_project_param_4];
	add.s32 	%r85, %r37, %r38;
	add.s32 	%r86, %r37, %r85;
	add.s32 	%r87, %r37, %r86;
	add.s32 	%r88, %r37, %r87;
	add.s32 	%r89, %r37, %r88;
	add.s32 	%r90, %r37, %r89;
	add.s32 	%r91, %r37, %r90;
	add.s32 	%r92, %r37, %r91;
	add.s32 	%r93, %r37, %r92;
	setp.ge.s32 	%p12, %r93, %r198;
	mov.f64 	%fd91, 0d0000000000000000;
	@%p12 bra 	$L__BB0_24;
	ld.param.u64 	%rd104, [back_project_param_2];
	ld.param.u64 	%rd95, [back_project_param_1];
	cvta.to.global.u64 	%rd51, %rd95;
	mul.wide.u32 	%rd52, %r210, 4;
	add.s64 	%rd53, %rd51, %rd52;
	ld.global.nc.u32 	%r94, [%rd53];
	cvta.to.global.u64 	%rd54, %rd104;
	mul.wide.s32 	%rd55, %r94, 8;
	add.s64 	%rd56, %rd54, %rd55;
	ld.global.nc.f64 	%fd91, [%rd56];
$L__BB0_24:
	ld.param.u32 	%r199, [back_project_param_4];
	mov.u32 	%r95, %ntid.x;
	add.s32 	%r96, %r95, %r220;
	add.s32 	%r97, %r95, %r96;
	add.s32 	%r98, %r95, %r97;
	add.s32 	%r99, %r95, %r98;
	add.s32 	%r100, %r95, %r99;
	add.s32 	%r101, %r95, %r100;
	add.s32 	%r102, %r95, %r101;
	add.s32 	%r103, %r95, %r102;
	add.s32 	%r104, %r95, %r103;
	add.s32 	%r105, %r95, %r104;
	add.s32 	%r106, %r95, %r105;
	setp.ge.s32 	%p13, %r106, %r199;
	mov.f64 	%fd92, 0d0000000000000000;
	@%p13 bra 	$L__BB0_26;
	ld.param.u64 	%rd105, [back_project_param_2];
	ld.param.u64 	%rd96, [back_project_param_1];
	cvta.to.global.u64 	%rd57, %rd96;
	mul.wide.u32 	%rd58, %r209, 4;
	add.s64 	%rd59, %rd57, %rd58;
	ld.global.nc.u32 	%r107, [%rd59];
	cvta.to.global.u64 	%rd60, %rd105;
	mul.wide.s32 	%rd61, %r107, 8;
	add.s64 	%rd62, %rd60, %rd61;
	ld.global.nc.f64 	%fd92, [%rd62];
$L__BB0_26:
	ld.param.u32 	%r200, [back_project_param_4];
	mov.u32 	%r108, %ntid.x;
	add.s32 	%r109, %r108, %r220;
	add.s32 	%r110, %r108, %r109;
	add.s32 	%r111, %r108, %r110;
	add.s32 	%r112, %r108, %r111;
	add.s32 	%r113, %r108, %r112;
	add.s32 	%r114, %r108, %r113;
	add.s32 	%r115, %r108, %r114;
	add.s32 	%r116, %r108, %r115;
	add.s32 	%r117, %r108, %r116;
	add.s32 	%r118, %r108, %r117;
	add.s32 	%r119, %r108, %r118;
	add.s32 	%r120, %r108, %r119;
	setp.ge.s32 	%p14, %r120, %r200;
	mov.f64 	%fd93, 0d0000000000000000;
	@%p14 bra 	$L__BB0_28;
	ld.param.u64 	%rd106, [back_project_param_2];
	ld.param.u64 	%rd97, [back_project_param_1];
	cvta.to.global.u64 	%rd63, %rd97;
	mul.wide.u32 	%rd64, %r208, 4;
	add.s64 	%rd65, %rd63, %rd64;
	ld.global.nc.u32 	%r121, [%rd65];
	cvta.to.global.u64 	%rd66, %rd106;
	mul.wide.s32 	%rd67, %r121, 8;
	add.s64 	%rd68, %rd66, %rd67;
	ld.global.nc.f64 	%fd93, [%rd68];
$L__BB0_28:
	ld.param.u32 	%r201, [back_project_param_4];
	mov.u32 	%r122, %ntid.x;
	add.s32 	%r123, %r122, %r220;
	add.s32 	%r124, %r122, %r123;
	add.s32 	%r125, %r122, %r124;
	add.s32 	%r126, %r122, %r125;
	add.s32 	%r127, %r122, %r126;
	add.s32 	%r128, %r122, %r127;
	add.s32 	%r129, %r122, %r128;
	add.s32 	%r130, %r122, %r129;
	add.s32 	%r131, %r122, %r130;
	add.s32 	%r132, %r122, %r131;
	add.s32 	%r133, %r122, %r132;
	add.s32 	%r134, %r122, %r133;
	add.s32 	%r135, %r122, %r134;
	setp.ge.s32 	%p15, %r135, %r201;
	mov.f64 	%fd94, 0d0000000000000000;
	@%p15 bra 	$L__BB0_30;
	ld.param.u64 	%rd107, [back_project_param_2];
	ld.param.u64 	%rd98, [back_project_param_1];
	cvta.to.global.u64 	%rd69, %rd98;
	mul.wide.u32 	%rd70, %r207, 4;
	add.s64 	%rd71, %rd69, %rd70;
	ld.global.nc.u32 	%r136, [%rd71];
	cvta.to.global.u64 	%rd72, %rd107;
	mul.wide.s32 	%rd73, %r136, 8;
	add.s64 	%rd74, %rd72, %rd73;
	ld.global.nc.f64 	%fd94, [%rd74];
$L__BB0_30:
	ld.param.u32 	%r202, [back_project_param_4];
	mov.u32 	%r137, %ntid.x;
	add.s32 	%r138, %r137, %r220;
	add.s32 	%r139, %r137, %r138;
	add.s32 	%r140, %r137, %r139;
	add.s32 	%r141, %r137, %r140;
	add.s32 	%r142, %r137, %r141;
	add.s32 	%r143, %r137, %r142;
	add.s32 	%r144, %r137, %r143;
	add.s32 	%r145, %r137, %r144;
	add.s32 	%r146, %r137, %r145;
	add.s32 	%r147, %r137, %r146;
	add.s32 	%r148, %r137, %r147;
	add.s32 	%r149, %r137, %r148;
	add.s32 	%r150, %r137, %r149;
	add.s32 	%r151, %r137, %r150;
	setp.ge.s32 	%p16, %r151, %r202;
	mov.f64 	%fd95, 0d0000000000000000;
	@%p16 bra 	$L__BB0_32;
	ld.param.u64 	%rd108, [back_project_param_2];
	ld.param.u64 	%rd99, [back_project_param_1];
	cvta.to.global.u64 	%rd75, %rd99;
	mul.wide.u32 	%rd76, %r206, 4;
	add.s64 	%rd77, %rd75, %rd76;
	ld.global.nc.u32 	%r152, [%rd77];
	cvta.to.global.u64 	%rd78, %rd108;
	mul.wide.s32 	%rd79, %r152, 8;
	add.s64 	%rd80, %rd78, %rd79;
	ld.global.nc.f64 	%fd95, [%rd80];
$L__BB0_32:
	ld.param.u32 	%r203, [back_project_param_4];
	mov.u32 	%r153, %ntid.x;
	add.s32 	%r154, %r153, %r220;
	add.s32 	%r155, %r153, %r154;
	add.s32 	%r156, %r153, %r155;
	add.s32 	%r157, %r153, %r156;
	add.s32 	%r158, %r153, %r157;
	add.s32 	%r159, %r153, %r158;
	add.s32 	%r160, %r153, %r159;
	add.s32 	%r161, %r153, %r160;
	add.s32 	%r162, %r153, %r161;
	add.s32 	%r163, %r153, %r162;
	add.s32 	%r164, %r153, %r163;
	add.s32 	%r165, %r153, %r164;
	add.s32 	%r166, %r153, %r165;
	add.s32 	%r167, %r153, %r166;
	add.s32 	%r168, %r153, %r167;
	setp.ge.s32 	%p17, %r168, %r203;
	mov.f64 	%fd96, 0d0000000000000000;
	@%p17 bra 	$L__BB0_34;
	ld.param.u64 	%rd109, [back_project_param_2];
	ld.param.u64 	%rd100, [back_project_param_1];
	cvta.to.global.u64 	%rd81, %rd100;
	mul.wide.u32 	%rd82, %r205, 4;
	add.s64 	%rd83, %rd81, %rd82;
	ld.global.nc.u32 	%r169, [%rd83];
	cvta.to.global.u64 	%rd84, %rd109;
	mul.wide.s32 	%rd85, %r169, 8;
	add.s64 	%rd86, %rd84, %rd85;
	ld.global.nc.f64 	%fd96, [%rd86];
$L__BB0_34:
	bar.sync 	0;
	add.f64 	%fd64, %fd81, %fd82;
	add.f64 	%fd65, %fd64, %fd83;
	add.f64 	%fd66, %fd65, %fd84;
	add.f64 	%fd67, %fd66, %fd85;
	add.f64 	%fd68, %fd67, %fd86;
	add.f64 	%fd69, %fd68, %fd87;
	add.f64 	%fd70, %fd69, %fd88;
	add.f64 	%fd71, %fd70, %fd89;
	add.f64 	%fd72, %fd71, %fd90;
	add.f64 	%fd73, %fd72, %fd91;
	add.f64 	%fd74, %fd73, %fd92;
	add.f64 	%fd75, %fd74, %fd93;
	add.f64 	%fd76, %fd75, %fd94;
	add.f64 	%fd77, %fd76, %fd95;
	add.f64 	%fd55, %fd77, %fd96;
	mov.b32 	%r170, 1;
	mov.b32 	%r183, 31;
	mov.b32 	%r184, -1;
	// begin inline asm
	{  .reg .u32 lo;  .reg .u32 hi;  .reg .pred p;  .reg .f64 r0;  mov.b64 %fd54, %fd55;  mov.b64 {lo, hi}, %fd55;  shfl.sync.down.b32 lo|p, lo, %r170, %r183, %r184;  shfl.sync.down.b32 hi|p, hi, %r170, %r183, %r184;  mov.b64 r0, {lo, hi};  @p add.f64 %fd54, %fd54, r0;}
	// end inline asm
	mov.b32 	%r173, 2;
	// begin inline asm
	{  .reg .u32 lo;  .reg .u32 hi;  .reg .pred p;  .reg .f64 r0;  mov.b64 %fd56, %fd54;  mov.b64 {lo, hi}, %fd54;  shfl.sync.down.b32 lo|p, lo, %r173, %r183, %r184;  shfl.sync.down.b32 hi|p, hi, %r173, %r183, %r184;  mov.b64 r0, {lo, hi};  @p add.f64 %fd56, %fd56, r0;}
	// end inline asm
	mov.b32 	%r176, 4;
	// begin inline asm
	{  .reg .u32 lo;  .reg .u32 hi;  .reg .pred p;  .reg .f64 r0;  mov.b64 %fd58, %fd56;  mov.b64 {lo, hi}, %fd56;  shfl.sync.down.b32 lo|p, lo, %r176, %r183, %r184;  shfl.sync.down.b32 hi|p, hi, %r176, %r183, %r184;  mov.b64 r0, {lo, hi};  @p add.f64 %fd58, %fd58, r0;}
	// end inline asm
	mov.b32 	%r179, 8;
	// begin inline asm
	{  .reg .u32 lo;  .reg .u32 hi;  .reg .pred p;  .reg .f64 r0;  mov.b64 %fd60, %fd58;  mov.b64 {lo, hi}, %fd58;  shfl.sync.down.b32 lo|p, lo, %r179, %r183, %r184;  shfl.sync.down.b32 hi|p, hi, %r179, %r183, %r184;  mov.b64 r0, {lo, hi};  @p add.f64 %fd60, %fd60, r0;}
	// end inline asm
	mov.b32 	%r182, 16;
	// begin inline asm
	{  .reg .u32 lo;  .reg .u32 hi;  .reg .pred p;  .reg .f64 r0;  mov.b64 %fd62, %fd60;  mov.b64 {lo, hi}, %fd60;  shfl.sync.down.b32 lo|p, lo, %r182, %r183, %r184;  shfl.sync.down.b32 hi|p, hi, %r182, %r183, %r184;  mov.b64 r0, {lo, hi};  @p add.f64 %fd62, %fd62, r0;}
	// end inline asm
	bar.sync 	0;
	add.f64 	%fd97, %fd97, %fd62;
	add.s32 	%r221, %r221, 1;
	setp.ne.s32 	%p18, %r221, 0;
	add.s32 	%r220, %r220, 512;
	add.s32 	%r219, %r219, 512;
	add.s32 	%r218, %r218, 512;
	add.s32 	%r217, %r217, 512;
	add.s32 	%r216, %r216, 512;
	add.s32 	%r215, %r215, 512;
	add.s32 	%r214, %r214, 512;
	add.s32 	%r213, %r213, 512;
	add.s32 	%r212, %r212, 512;
	add.s32 	%r211, %r211, 512;
	add.s32 	%r210, %r210, 512;
	add.s32 	%r209, %r209, 512;
	add.s32 	%r208, %r208, 512;
	add.s32 	%r207, %r207, 512;
	add.s32 	%r206, %r206, 512;
	add.s32 	%r205, %r205, 512;
	add.s32 	%r204, %r204, 512;
	@%p18 bra 	$L__BB0_2;
$L__BB0_35:
	mov.u32 	%r185, %tid.x;
	setp.ne.s32 	%p19, %r185, 0;
	@%p19 bra 	$L__BB0_37;
	ld.param.u64 	%rd90, [back_project_param_0];
	mov.u32 	%r186, %ctaid.x;
	cvta.to.global.u64 	%rd87, %rd90;
	mul.wide.u32 	%rd88, %r186, 8;
	add.s64 	%rd89, %rd87, %rd88;
	ld.global.f64 	%fd78, [%rd89];
	add.f64 	%fd79, %fd97, %fd78;
	st.global.f64 	[%rd89], %fd79;
$L__BB0_37:
	ret;

}
	// .globl	project
.visible .entry project(
	.param .u64 .ptr .align 1 project_param_0,
	.param .u64 .ptr .align 1 project_param_1,
	.param .u64 .ptr .align 1 project_param_2,
	.param .u32 project_param_3,
	.param .u32 project_param_4
)
{
	.reg .pred 	%p<2>;
	.reg .b32 	%r<10>;
	.reg .b64 	%rd<13>;
	.reg .b64 	%fd<3>;

	ld.param.u64 	%rd1, [project_param_0];
	ld.param.u64 	%rd2, [project_param_1];
	ld.param.u64 	%rd3, [project_param_2];
	ld.param.u32 	%r3, [project_param_3];
	ld.param.u32 	%r2, [project_param_4];
	mov.u32 	%r4, %tid.x;
	mov.u32 	%r5, %ntid.x;
	mov.u32 	%r6, %ctaid.x;
	mad.lo.s32 	%r1, %r5, %r6, %r4;
	mul.lo.s32 	%r7, %r2, %r3;
	setp.ge.s32 	%p1, %r1, %r7;
	@%p1 bra 	$L__BB1_2;
	cvta.to.global.u64 	%rd4, %rd2;
	cvta.to.global.u64 	%rd5, %rd3;
	cvta.to.global.u64 	%rd6, %rd1;
	mul.wide.s32 	%rd7, %r1, 4;
	add.s64 	%rd8, %rd4, %rd7;
	ld.global.nc.u32 	%r8, [%rd8];
	mul.wide.s32 	%rd9, %r8, 8;
	add.s64 	%rd10, %rd6, %rd9;
	div.s32 	%r9, %r1, %r2;
	mul.wide.s32 	%rd11, %r9, 8;
	add.s64 	%rd12, %rd5, %rd11;
	ld.global.nc.f64 	%fd1, [%rd12];
	atom.global.add.f64 	%fd2, [%rd10], %fd1;
$L__BB1_2:
	ret;

}
	// .globl	clip
.visible .entry clip(
	.param .u64 .ptr .align 1 clip_param_0,
	.param .u32 clip_param_1,
	.param .f64 clip_param_2
)
{
	.reg .pred 	%p<3>;
	.reg .b32 	%r<6>;
	.reg .b64 	%rd<5>;
	.reg .b64 	%fd<3>;

	ld.param.u64 	%rd2, [clip_param_0];
	ld.param.u32 	%r2, [clip_param_1];
	ld.param.f64 	%fd1, [clip_param_2];
	mov.u32 	%r3, %tid.x;
	mov.u32 	%r4, %ntid.x;
	mov.u32 	%r5, %ctaid.x;
	mad.lo.s32 	%r1, %r4, %r5, %r3;
	setp.ge.s32 	%p1, %r1, %r2;
	@%p1 bra 	$L__BB2_3;
	cvta.to.global.u64 	%rd3, %rd2;
	mul.wide.s32 	%rd4, %r1, 8;
	add.s64 	%rd1, %rd3, %rd4;
	ld.global.f64 	%fd2, [%rd1];
	setp.geu.f64 	%p2, %fd2, %fd1;
	@%p2 bra 	$L__BB2_3;
	st.global.f64 	[%rd1], %fd1;
$L__BB2_3:
	ret;

}
	// .globl	find_difference_profile
.visible .entry find_difference_profile(
	.param .u64 .ptr .align 1 find_difference_profile_param_0,
	.param .u64 .ptr .align 1 find_difference_profile_param_1,
	.param .u64 .ptr .align 1 find_difference_profile_param_2,
	.param .u32 find_difference_profile_param_3
)
{
	.reg .pred 	%p<3>;
	.reg .b32 	%r<11>;
	.reg .b64 	%rd<11>;
	.reg .b64 	%fd<4>;

	ld.param.u64 	%rd4, [find_difference_profile_param_0];
	ld.param.u64 	%rd5, [find_difference_profile_param_1];
	ld.param.u64 	%rd6, [find_difference_profile_param_2];
	ld.param.u32 	%r6, [find_difference_profile_param_3];
	mov.u32 	%r7, %tid.x;
	mov.u32 	%r1, %ntid.x;
	mov.u32 	%r8, %ctaid.x;
	mad.lo.s32 	%r10, %r1, %r8, %r7;
	setp.ge.s32 	%p1, %r10, %r6;
	@%p1 bra 	$L__BB3_3;
	mov.u32 	%r9, %nctaid.x;
	mul.lo.s32 	%r3, %r1, %r9;
	cvta.to.global.u64 	%rd1, %rd6;
	cvta.to.global.u64 	%rd2, %rd5;
	cvta.to.global.u64 	%rd3, %rd4;
$L__BB3_2:
	mul.wide.s32 	%rd7, %r10, 8;
	add.s64 	%rd8, %rd1, %rd7;
	ld.global.nc.f64 	%fd1, [%rd8];
	add.s64 	%rd9, %rd2, %rd7;
	ld.global.nc.f64 	%fd2, [%rd9];
	sub.f64 	%fd3, %fd1, %fd2;
	add.s64 	%rd10, %rd3, %rd7;
	st.global.f64 	[%rd10], %fd3;
	add.s32 	%r10, %r10, %r3;
	setp.lt.s32 	%p2, %r10, %r6;
	@%p2 bra 	$L__BB3_2;
$L__BB3_3:
	ret;

}
	// .globl	compensate_particle_amount
.visible .entry compensate_particle_amount(
	.param .u64 .ptr .align 1 compensate_particle_amount_param_0,
	.param .u64 .ptr .align 1 compensate_particle_amount_param_1,
	.param .u32 compensate_particle_amount_param_2,
	.param .u32 compensate_particle_amount_param_3
)
{
	.reg .pred 	%p<2>;
	.reg .b32 	%r<8>;
	.reg .b64 	%rd<8>;
	.reg .b64 	%fd<4>;

	ld.param.u64 	%rd1, [compensate_particle_amount_param_0];
	ld.param.u64 	%rd2, [compensate_particle_amount_param_1];
	ld.param.u32 	%r2, [compensate_particle_amount_param_2];
	ld.param.u32 	%r3, [compensate_particle_amount_param_3];
	mov.u32 	%r4, %tid.x;
	mov.u32 	%r5, %ntid.x;
	mov.u32 	%r6, %ctaid.x;
	mad.lo.s32 	%r1, %r5, %r6, %r4;
	mul.lo.s32 	%r7, %r3, %r2;
	setp.ge.s32 	%p1, %r1, %r7;
	@%p1 bra 	$L__BB4_2;
	cvta.to.global.u64 	%rd3, %rd2;
	cvta.to.global.u64 	%rd4, %rd1;
	mul.wide.s32 	%rd5, %r1, 8;
	add.s64 	%rd6, %rd3, %rd5;
	ld.global.nc.f64 	%fd1, [%rd6];
	add.s64 	%rd7, %rd4, %rd5;
	ld.global.f64 	%fd2, [%rd7];
	mul.f64 	%fd3, %fd1, %fd2;
	st.global.f64 	[%rd7], %fd3;
$L__BB4_2:
	ret;

}
	// .globl	count_particles_in_bin
.visible .entry count_particles_in_bin(
	.param .u64 .ptr .align 1 count_particles_in_bin_param_0,
	.param .u64 .ptr .align 1 count_particles_in_bin_param_1,
	.param .u32 count_particles_in_bin_param_2,
	.param .u32 count_particles_in_bin_param_3,
	.param .u32 count_particles_in_bin_param_4
)
{
	.reg .pred 	%p<2>;
	.reg .b32 	%r<12>;
	.reg .b64 	%rd<9>;
	.reg .b64 	%fd<2>;

	ld.param.u64 	%rd1, [count_particles_in_bin_param_0];
	ld.param.u64 	%rd2, [count_particles_in_bin_param_1];
	ld.param.u32 	%r2, [count_particles_in_bin_param_2];
	ld.param.u32 	%r4, [count_particles_in_bin_param_3];
	ld.param.u32 	%r3, [count_particles_in_bin_param_4];
	mov.u32 	%r5, %tid.x;
	mov.u32 	%r6, %ntid.x;
	mov.u32 	%r7, %ctaid.x;
	mad.lo.s32 	%r1, %r6, %r7, %r5;
	mul.lo.s32 	%r8, %r4, %r2;
	setp.ge.s32 	%p1, %r1, %r8;
	@%p1 bra 	$L__BB5_2;
	cvta.to.global.u64 	%rd3, %rd2;
	cvta.to.global.u64 	%rd4, %rd1;
	rem.s32 	%r9, %r1, %r2;
	mul.wide.s32 	%rd5, %r1, 4;
	add.s64 	%rd6, %rd3, %rd5;
	ld.global.nc.u32 	%r10, [%rd6];
	mad.lo.s32 	%r11, %r9, %r3, %r10;
	mul.wide.s32 	%rd7, %r11, 8;
	add.s64 	%rd8, %rd4, %rd7;
	atom.global.add.f64 	%fd1, [%rd8], 0d3FF0000000000000;
$L__BB5_2:
	ret;

}
	// .globl	calculate_reciprocal
.visible .entry calculate_reciprocal(
	.param .u64 .ptr .align 1 calculate_reciprocal_param_0,
	.param .u32 calculate_reciprocal_param_1,
	.param .u32 calculate_reciprocal_param_2,
	.param .f64 calculate_reciprocal_param_3
)
{
	.reg .pred 	%p<3>;
	.reg .b32 	%r<8>;
	.reg .b64 	%rd<5>;
	.reg .b64 	%fd<5>;

	ld.param.u64 	%rd1, [calculate_reciprocal_param_0];
	ld.param.u32 	%r2, [calculate_reciprocal_param_1];
	ld.param.u32 	%r3, [calculate_reciprocal_param_2];
	ld.param.f64 	%fd1, [calculate_reciprocal_param_3];
	mul.lo.s32 	%r4, %r3, %r2;
	mov.u32 	%r5, %tid.x;
	mov.u32 	%r6, %ntid.x;
	mov.u32 	%r7, %ctaid.x;
	mad.lo.s32 	%r1, %r6, %r7, %r5;
	setp.ge.s32 	%p1, %r1, %r4;
	@%p1 bra 	$L__BB6_2;
	cvta.to.global.u64 	%rd2, %rd1;
	mul.wide.s32 	%rd3, %r1, 8;
	add.s64 	%rd4, %rd2, %rd3;
	ld.global.f64 	%fd2, [%rd4];
	setp.eq.f64 	%p2, %fd2, 0d0000000000000000;
	selp.f64 	%fd3, 0d3FF0000000000000, %fd2, %p2;
	div.rn.f64 	%fd4, %fd1, %fd3;
	st.global.f64 	[%rd4], %fd4;
$L__BB6_2:
	ret;

}
	// .globl	create_flat_points
.visible .entry create_flat_points(
	.param .u64 .ptr .align 1 create_flat_points_param_0,
	.param .u32 create_flat_points_param_1,
	.param .u32 create_flat_points_param_2,
	.param .u32 create_flat_points_param_3
)
{
	.reg .pred 	%p<2>;
	.reg .b32 	%r<12>;
	.reg .b64 	%rd<5>;

	ld.param.u64 	%rd1, [create_flat_points_param_0];
	ld.param.u32 	%r4, [create_flat_points_param_1];
	ld.param.u32 	%r2, [create_flat_points_param_2];
	ld.param.u32 	%r3, [create_flat_points_param_3];
	mov.u32 	%r5, %tid.x;
	mov.u32 	%r6, %ntid.x;
	mov.u32 	%r7, %ctaid.x;
	mad.lo.s32 	%r1, %r6, %r7, %r5;
	mul.lo.s32 	%r8, %r2, %r4;
	setp.ge.s32 	%p1, %r1, %r8;
	@%p1 bra 	$L__BB7_2;
	cvta.to.global.u64 	%rd2, %rd1;
	rem.s32 	%r9, %r1, %r2;
	mul.wide.s32 	%rd3, %r1, 4;
	add.s64 	%rd4, %rd2, %rd3;
	ld.global.u32 	%r10, [%rd4];
	mad.lo.s32 	%r11, %r9, %r3, %r10;
	st.global.u32 	[%rd4], %r11;
$L__BB7_2:
	ret;

}


// ===== COMPILED SASS (sm_100) =====

	.target	sm_100

	.elftype	@"ET_EXEC"


//--------------------- .note.nv.tkinfo           --------------------------
	.section	.note.nv.tkinfo,"",@"SHT_NOTE"
	.sectionflags	@"SHF_NOTE_NV_TKINFO"
	.tkinfo
        /*0018*/ 	.word	0x00000002
        /*0030*/ 	.string	""
        /*0030*/ 	.string	"ptxas"
        /*0030*/ 	.string	"Cuda compilation tools, release 13.0, V13.0.88"
        /*0030*/ 	.string	"Build cuda_13.0.r13.0/compiler.36424714_0"
        /*0030*/ 	.string	"-arch sm_100 -m 64 "



//--------------------- .note.nv.cuinfo           --------------------------
	.section	.note.nv.cuinfo,"",@"SHT_NOTE"
	.sectionflags	@"SHF_NOTE_NV_CUINFO"
        /*0018*/ 	.short	0x0002
        /*001a*/ 	.short	0x0064
        /*001c*/ 	.short	0x0082
	.zero		2


//--------------------- .nv.info                  --------------------------
	.section	.nv.info,"",@"SHT_CUDA_INFO"
	.align	4


	//----- nvinfo : EIATTR_REGCOUNT
	.align		4
        /*0000*/ 	.byte	0x04, 0x2f
        /*0002*/ 	.short	(.L_29 - .L_28)
	.align		4
.L_28:
        /*0004*/ 	.word	index@(back_project)
        /*0008*/ 	.word	0x00000020


	//----- nvinfo : EIATTR_FRAME_SIZE
	.align		4
.L_29:
        /*000c*/ 	.byte	0x04, 0x11
        /*000e*/ 	.short	(.L_31 - .L_30)
	.align		4
.L_30:
        /*0010*/ 	.word	index@(back_project)
        /*0014*/ 	.word	0x00000000


	//----- nvinfo : EIATTR_REGCOUNT
	.align		4
.L_31:
        /*0018*/ 	.byte	0x04, 0x2f
        /*001a*/ 	.short	(.L_33 - .L_32)
	.align		4
.L_32:
        /*001c*/ 	.word	index@(project)
        /*0020*/ 	.word	0x0000000c


	//----- nvinfo : EIATTR_FRAME_SIZE
	.align		4
.L_33:
        /*0024*/ 	.byte	0x04, 0x11
        /*0026*/ 	.short	(.L_35 - .L_34)
	.align		4
.L_34:
        /*0028*/ 	.word	index@(project)
        /*002c*/ 	.word	0x00000000


	//----- nvinfo : EIATTR_REGCOUNT
	.align		4
.L_35:
        /*0030*/ 	.byte	0x04, 0x2f
        /*0032*/ 	.short	(.L_37 - .L_36)
	.align		4
.L_36:
        /*0034*/ 	.word	index@(clip)
        /*0038*/ 	.word	0x0000000a


	//----- nvinfo : EIATTR_FRAME_SIZE
	.align		4
.L_37:
        /*003c*/ 	.byte	0x04, 0x11
        /*003e*/ 	.short	(.L_39 - .L_38)
	.align		4
.L_38:
        /*0040*/ 	.word	index@(clip)
        /*0044*/ 	.word	0x00000000


	//----- nvinfo : EIATTR_REGCOUNT
	.align		4
.L_39:
        /*0048*/ 	.byte	0x04, 0x2f
        /*004a*/ 	.short	(.L_41 - .L_40)
	.align		4
.L_40:
        /*004c*/ 	.word	index@(find_difference_profile)
        /*0050*/ 	.word	0x00000012


	//----- nvinfo : EIATTR_FRAME_SIZE
	.align		4
.L_41:
        /*0054*/ 	.byte	0x04, 0x11
        /*0056*/ 	.short	(.L_43 - .L_42)
	.align		4
.L_42:
        /*0058*/ 	.word	index@(find_difference_profile)
        /*005c*/ 	.word	0x00000000


	//----- nvinfo : EIATTR_REGCOUNT
	.align		4
.L_43:
        /*0060*/ 	.byte	0x04, 0x2f
        /*0062*/ 	.short	(.L_45 - .L_44)
	.align		4
.L_44:
        /*0064*/ 	.word	index@(compensate_particle_amount)
        /*0068*/ 	.word	0x0000000a


	//----- nvinfo : EIATTR_FRAME_SIZE
	.align		4
.L_45:
        /*006c*/ 	.byte	0x04, 0x11
        /*006e*/ 	.short	(.L_47 - .L_46)
	.align		4
.L_46:
        /*0070*/ 	.word	index@(compensate_particle_amount)
        /*0074*/ 	.word	0x00000000


	//----- nvinfo : EIATTR_REGCOUNT
	.align		4
.L_47:
        /*0078*/ 	.byte	0x04, 0x2f
        /*007a*/ 	.short	(.L_49 - .L_48)
	.align		4
.L_48:
        /*007c*/ 	.word	index@(count_particles_in_bin)
        /*0080*/ 	.word	0x00000010


	//----- nvinfo : EIATTR_FRAME_SIZE
	.align		4
.L_49:
        /*0084*/ 	.byte	0x04, 0x11
        /*0086*/ 	.short	(.L_51 - .L_50)
	.align		4
.L_50:
        /*0088*/ 	.word	index@(count_particles_in_bin)
        /*008c*/ 	.word	0x00000000


	//----- nvinfo : EIATTR_REGCOUNT
	.align		4
.L_51:
        /*0090*/ 	.byte	0x04, 0x2f
        /*0092*/ 	.short	(.L_53 - .L_52)
	.align		4
.L_52:
        /*0094*/ 	.word	index@(calculate_reciprocal)
        /*0098*/ 	.word	0x0000001a


	//----- nvinfo : EIATTR_FRAME_SIZE
	.align		4
.L_53:
        /*009c*/ 	.byte	0x04, 0x11
        /*009e*/ 	.short	(.L_55 - .L_54)
	.align		4
.L_54:
        /*00a0*/ 	.word	index@($__internal_0_$__cuda_sm20_div_rn_f64_full)
        /*00a4*/ 	.word	0x00000000


	//----- nvinfo : EIATTR_FRAME_SIZE
	.align		4
.L_55:
        /*00a8*/ 	.byte	0x04, 0x11
        /*00aa*/ 	.short	(.L_57 - .L_56)
	.align		4
.L_56:
        /*00ac*/ 	.word	index@(calculate_reciprocal)
        /*00b0*/ 	.word	0x00000000


	//----- nvinfo : EIATTR_REGCOUNT
	.align		4
.L_57:
        /*00b4*/ 	.byte	0x04, 0x2f
        /*00b6*/ 	.short	(.L_59 - .L_58)
	.align		4
.L_58:
        /*00b8*/ 	.word	index@(create_flat_points)
        /*00bc*/ 	.word	0x00000012


	//----- nvinfo : EIATTR_FRAME_SIZE
	.align		4
.L_59:
        /*00c0*/ 	.byte	0x04, 0x11
        /*00c2*/ 	.short	(.L_61 - .L_60)
	.align		4
.L_60:
        /*00c4*/ 	.word	index@(create_flat_points)
        /*00c8*/ 	.word	0x00000000


	//----- nvinfo : EIATTR_MIN_STACK_SIZE
	.align		4
.L_61:
        /*00cc*/ 	.byte	0x04, 0x12
        /*00ce*/ 	.short	(.L_63 - .L_62)
	.align		4
.L_62:
        /*00d0*/ 	.word	index@(create_flat_points)
        /*00d4*/ 	.word	0x00000000


	//----- nvinfo : EIATTR_MIN_STACK_SIZE
	.align		4
.L_63:
        /*00d8*/ 	.byte	0x04, 0x12
        /*00da*/ 	.short	(.L_65 - .L_64)
	.align		4
.L_64:
        /*00dc*/ 	.word	index@(calculate_reciprocal)
        /*00e0*/ 	.word	0x00000000


	//----- nvinfo : EIATTR_MIN_STACK_SIZE
	.align		4
.L_65:
        /*00e4*/ 	.byte	0x04, 0x12
        /*00e6*/ 	.short	(.L_67 - .L_66)
	.align		4
.L_66:
        /*00e8*/ 	.word	index@(count_particles_in_bin)
        /*00ec*/ 	.word	0x00000000


	//----- nvinfo : EIATTR_MIN_STACK_SIZE
	.align		4
.L_67:
        /*00f0*/ 	.byte	0x04, 0x12
        /*00f2*/ 	.short	(.L_69 - .L_68)
	.align		4
.L_68:
        /*00f4*/ 	.word	index@(compensate_particle_amount)
        /*00f8*/ 	.word	0x00000000


	//----- nvinfo : EIATTR_MIN_STACK_SIZE
	.align		4
.L_69:
        /*00fc*/ 	.byte	0x04, 0x12
        /*00fe*/ 	.short	(.L_71 - .L_70)
	.align		4
.L_70:
        /*0100*/ 	.word	index@(find_difference_profile)
        /*0104*/ 	.word	0x00000000


	//----- nvinfo : EIATTR_MIN_STACK_SIZE
	.align		4
.L_71:
        /*0108*/ 	.byte	0x04, 0x12
        /*010a*/ 	.short	(.L_73 - .L_72)
	.align		4
.L_72:
        /*010c*/ 	.word	index@(clip)
        /*0110*/ 	.word	0x00000000


	//----- nvinfo : EIATTR_MIN_STACK_SIZE
	.align		4
.L_73:
        /*0114*/ 	.byte	0x04, 0x12
        /*0116*/ 	.short	(.L_75 - .L_74)
	.align		4
.L_74:
        /*0118*/ 	.word	index@(project)
        /*011c*/ 	.word	0x00000000


	//----- nvinfo : EIATTR_MIN_STACK_SIZE
	.align		4
.L_75:
        /*0120*/ 	.byte	0x04, 0x12
        /*0122*/ 	.short	(.L_77 - .L_76)
	.align		4
.L_76:
        /*0124*/ 	.word	index@(back_project)
        /*0128*/ 	.word	0x00000000
.L_77:


//--------------------- .nv.compat                --------------------------
	.section	.nv.compat,"",@"SHT_CUDA_COMPAT_INFO"
	.align	4
        /*0000*/ 	.byte	0x02, 0x09, 0x00, 0x00, 0x02, 0x02, 0x01, 0x00, 0x02, 0x05, 0x05, 0x00, 0x03, 0x07, 0x01, 0x01
        /*0010*/ 	.byte	0x02, 0x03, 0x00, 0x00, 0x02, 0x06, 0x01, 0x00, 0x04, 0x0b, 0x08, 0x00, 0x01, 0x00, 0x00, 0x00
        /*0020*/ 	.byte	0x00, 0x00, 0x00, 0x00


//--------------------- .nv.info.create_flat_points --------------------------
	.section	.nv.info.create_flat_points,"",@"SHT_CUDA_INFO"
	.sectionflags	@""
	.align	4


	//----- nvinfo : EIATTR_CUDA_API_VERSION
	.align		4
        /*0000*/ 	.byte	0x04, 0x37
        /*0002*/ 	.short	(.L_79 - .L_78)
.L_78:
        /*0004*/ 	.word	0x00000082


	//----- nvinfo : EIATTR_KPARAM_INFO
	.align		4
.L_79:
        /*0008*/ 	.byte	0x04, 0x17
        /*000a*/ 	.short	(.L_81 - .L_80)
.L_80:
        /*000c*/ 	.word	0x00000000
        /*0010*/ 	.short	0x0003
        /*0012*/ 	.short	0x0010
        /*0014*/ 	.byte	0x00, 0xf0, 0x11, 0x00


	//----- nvinfo : EIATTR_KPARAM_INFO
	.align		4
.L_81:
        /*0018*/ 	.byte	0x04, 0x17
        /*001a*/ 	.short	(.L_83 - .L_82)
.L_82:
        /*001c*/ 	.word	0x00000000
        /*0020*/ 	.short	0x0002
        /*0022*/ 	.short	0x000c
        /*0024*/ 	.byte	0x00, 0xf0, 0x11, 0x00


	//----- nvinfo : EIATTR_KPARAM_INFO
	.align		4
.L_83:
        /*0028*/ 	.byte	0x04, 0x17
        /*002a*/ 	.short	(.L_85 - .L_84)
.L_84:
        /*002c*/ 	.word	0x00000000
        /*0030*/ 	.short	0x0001
        /*0032*/ 	.short	0x0008
        /*0034*/ 	.byte	0x00, 0xf0, 0x11, 0x00


	//----- nvinfo : EIATTR_KPARAM_INFO
	.align		4
.L_85:
        /*0038*/ 	.byte	0x04, 0x17
        /*003a*/ 	.short	(.L_87 - .L_86)
.L_86:
        /*003c*/ 	.word	0x00000000
        /*0040*/ 	.short	0x0000
        /*0042*/ 	.short	0x0000
        /*0044*/ 	.byte	0x00, 0xf5, 0x21, 0x00


	//----- nvinfo : EIATTR_SPARSE_MMA_MASK
	.align		4
.L_87:
        /*0048*/ 	.byte	0x03, 0x50
        /*004a*/ 	.short	0x0000


	//----- nvinfo : EIATTR_MAXREG_COUNT
	.align		4
        /*004c*/ 	.byte	0x03, 0x1b
        /*004e*/ 	.short	0x00ff


	//----- nvinfo : EIATTR_MERCURY_ISA_VERSION
	.align		4
        /*0050*/ 	.byte	0x03, 0x5f
        /*0052*/ 	.short	0x0101


	//----- nvinfo : EIATTR_VRC_CTA_INIT_COUNT
	.align		4
        /*0054*/ 	.byte	0x02, 0x4a
	.zero		1
	.zero		1


	//----- nvinfo : EIATTR_EXIT_INSTR_OFFSETS
	.align		4
        /*0058*/ 	.byte	0x04, 0x1c
        /*005a*/ 	.short	(.L_89 - .L_88)


	//   ....[0]....
.L_88:
        /*005c*/ 	.word	0x00000080


	//   ....[1]....
        /*0060*/ 	.word	0x00000250


	//----- nvinfo : EIATTR_CBANK_PARAM_SIZE
	.align		4
.L_89:
        /*0064*/ 	.byte	0x03, 0x19
        /*0066*/ 	.short	0x0014


	//----- nvinfo : EIATTR_PARAM_CBANK
	.align		4
        /*0068*/ 	.byte	0x04, 0x0a
        /*006a*/ 	.short	(.L_91 - .L_90)
	.align		4
.L_90:
        /*006c*/ 	.word	index@(.nv.constant0.create_flat_points)
        /*0070*/ 	.short	0x0380
        /*0072*/ 	.short	0x0014


	//----- nvinfo : EIATTR_SW_WAR
	.align		4
.L_91:
        /*0074*/ 	.byte	0x04, 0x36
        /*0076*/ 	.short	(.L_93 - .L_92)
.L_92:
        /*0078*/ 	.word	0x00000008
.L_93:


//--------------------- .nv.info.calculate_reciprocal --------------------------
	.section	.nv.info.calculate_reciprocal,"",@"SHT_CUDA_INFO"
	.sectionflags	@""
	.align	4


	//----- nvinfo : EIATTR_CUDA_API_VERSION
	.align		4
        /*0000*/ 	.byte	0x04, 0x37
        /*0002*/ 	.short	(.L_95 - .L_94)
.L_94:
        /*0004*/ 	.word	0x00000082


	//----- nvinfo : EIATTR_KPARAM_INFO
	.align		4
.L_95:
        /*0008*/ 	.byte	0x04, 0x17
        /*000a*/ 	.short	(.L_97 - .L_96)
.L_96:
        /*000c*/ 	.word	0x00000000
        /*0010*/ 	.short	0x0003
        /*0012*/ 	.short	0x0010
        /*0014*/ 	.byte	0x00, 0xf0, 0x21, 0x00


	//----- nvinfo : EIATTR_KPARAM_INFO
	.align		4
.L_97:
        /*0018*/ 	.byte	0x04, 0x17
        /*001a*/ 	.short	(.L_99 - .L_98)
.L_98:
        /*001c*/ 	.word	0x00000000
        /*0020*/ 	.short	0x0002
        /*0022*/ 	.short	0x000c
        /*0024*/ 	.byte	0x00, 0xf0, 0x11, 0x00


	//----- nvinfo : EIATTR_KPARAM_INFO
	.align		4
.L_99:
        /*0028*/ 	.byte	0x04, 0x17
        /*002a*/ 	.short	(.L_101 - .L_100)
.L_100:
        /*002c*/ 	.word	0x00000000
        /*0030*/ 	.short	0x0001
        /*0032*/ 	.short	0x0008
        /*0034*/ 	.byte	0x00, 0xf0, 0x11, 0x00


	//----- nvinfo : EIATTR_KPARAM_INFO
	.align		4
.L_101:
        /*0038*/ 	.byte	0x04, 0x17
        /*003a*/ 	.short	(.L_103 - .L_102)
.L_102:
        /*003c*/ 	.word	0x00000000
        /*0040*/ 	.short	0x0000
        /*0042*/ 	.short	0x0000
        /*0044*/ 	.byte	0x00, 0xf5, 0x21, 0x00


	//----- nvinfo : EIATTR_SPARSE_MMA_MASK
	.align		4
.L_103:
        /*0048*/ 	.byte	0x03, 0x50
        /*004a*/ 	.short	0x0000


	//----- nvinfo : EIATTR_MAXREG_COUNT
	.align		4
        /*004c*/ 	.byte	0x03, 0x1b
        /*004e*/ 	.short	0x00ff


	//----- nvinfo : EIATTR_MERCURY_ISA_VERSION
	.align		4
        /*0050*/ 	.byte	0x03, 0x5f
        /*0052*/ 	.short	0x0101


	//----- nvinfo : EIATTR_VRC_CTA_INIT_COUNT
	.align		4
        /*0054*/ 	.byte	0x02, 0x4a
	.zero		1
	.zero		1


	//----- nvinfo : EIATTR_EXIT_INSTR_OFFSETS
	.align		4
        /*0058*/ 	.byte	0x04, 0x1c
        /*005a*/ 	.short	(.L_105 - .L_104)


	//   ....[0]....
.L_104:
        /*005c*/ 	.word	0x00000080


	//   ....[1]....
        /*0060*/ 	.word	0x00000270


	//----- nvinfo : EIATTR_CRS_STACK_SIZE
	.align		4
.L_105:
        /*0064*/ 	.byte	0x04, 0x1e
        /*0066*/ 	.short	(.L_107 - .L_106)
.L_106:
        /*0068*/ 	.word	0x00000000


	//----- nvinfo : EIATTR_CBANK_PARAM_SIZE
	.align		4
.L_107:
        /*006c*/ 	.byte	0x03, 0x19
        /*006e*/ 	.short	0x0018


	//----- nvinfo : EIATTR_PARAM_CBANK
	.align		4
        /*0070*/ 	.byte	0x04, 0x0a
        /*0072*/ 	.short	(.L_109 - .L_108)
	.align		4
.L_108:
        /*0074*/ 	.word	index@(.nv.constant0.calculate_reciprocal)
        /*0078*/ 	.short	0x0380
        /*007a*/ 	.short	0x0018


	//----- nvinfo : EIATTR_SW_WAR
	.align		4
.L_109:
        /*007c*/ 	.byte	0x04, 0x36
        /*007e*/ 	.short	(.L_111 - .L_110)
.L_110:
        /*0080*/ 	.word	0x00000008
.L_111:


//--------------------- .nv.info.count_particles_in_bin --------------------------
	.section	.nv.info.count_particles_in_bin,"",@"SHT_CUDA_INFO"
	.sectionflags	@""
	.align	4


	//----- nvinfo : EIATTR_CUDA_API_VERSION
	.align		4
        /*0000*/ 	.byte	0x04, 0x37
        /*0002*/ 	.short	(.L_113 - .L_112)
.L_112:
        /*0004*/ 	.word	0x00000082


	//----- nvinfo : EIATTR_KPARAM_INFO
	.align		4
.L_113:
        /*0008*/ 	.byte	0x04, 0x17
        /*000a*/ 	.short	(.L_115 - .L_114)
.L_114:
        /*000c*/ 	.word	0x00000000
        /*0010*/ 	.short	0x0004
        /*0012*/ 	.short	0x0018
        /*0014*/ 	.byte	0x00, 0xf0, 0x11, 0x00


	//----- nvinfo : EIATTR_KPARAM_INFO
	.align		4
.L_115:
        /*0018*/ 	.byte	0x04, 0x17
        /*001a*/ 	.short	(.L_117 - .L_116)
.L_116:
        /*001c*/ 	.word	0x00000000
        /*0020*/ 	.short	0x0003
        /*0022*/ 	.short	0x0014
        /*0024*/ 	.byte	0x00, 0xf0, 0x11, 0x00


	//----- nvinfo : EIATTR_KPARAM_INFO
	.align		4
.L_117:
        /*0028*/ 	.byte	0x04, 0x17
        /*002a*/ 	.short	(.L_119 - .L_118)
.L_118:
        /*002c*/ 	.word	0x00000000
        /*0030*/ 	.short	0x0002
        /*0032*/ 	.short	0x0010
        /*0034*/ 	.byte	0x00, 0xf0, 0x11, 0x00


	//----- nvinfo : EIATTR_KPARAM_INFO
	.align		4
.L_119:
        /*0038*/ 	.byte	0x04, 0x17
        /*003a*/ 	.short	(.L_121 - .L_120)
.L_120:
        /*003c*/ 	.word	0x00000000
        /*0040*/ 	.short	0x0001
        /*0042*/ 	.short	0x0008
        /*0044*/ 	.byte	0x00, 0xf5, 0x21, 0x00


	//----- nvinfo : EIATTR_KPARAM_INFO
	.align		4
.L_121:
        /*0048*/ 	.byte	0x04, 0x17
        /*004a*/ 	.short	(.L_123 - .L_122)
.L_122:
        /*004c*/ 	.word	0x00000000
        /*0050*/ 	.short	0x0000
        /*0052*/ 	.short	0x0000
        /*0054*/ 	.byte	0x00, 0xf5, 0x21, 0x00


	//----- nvinfo : EIATTR_SPARSE_MMA_MASK
	.align		4
.L_123:
        /*0058*/ 	.byte	0x03, 0x50
        /*005a*/ 	.short	0x0000


	//----- nvinfo : EIATTR_MAXREG_COUNT
	.align		4
        /*005c*/ 	.byte	0x03, 0x1b
        /*005e*/ 	.short	0x00ff


	//----- nvinfo : EIATTR_MERCURY_ISA_VERSION
	.align		4
        /*0060*/ 	.byte	0x03, 0x5f
        /*0062*/ 	.short	0x0101


	//----- nvinfo : EIATTR_VRC_CTA_INIT_COUNT
	.align		4
        /*0064*/ 	.byte	0x02, 0x4a
	.zero		1
	.zero		1


	//----- nvinfo : EIATTR_EXIT_INSTR_OFFSETS
	.align		4
        /*0068*/ 	.byte	0x04, 0x1c
        /*006a*/ 	.short	(.L_125 - .L_124)


	//   ....[0]....
.L_124:
        /*006c*/ 	.word	0x00000080


	//   ....[1]....
        /*0070*/ 	.word	0x00000290


	//----- nvinfo : EIATTR_CBANK_PARAM_SIZE
	.align		4
.L_125:
        /*0074*/ 	.byte	0x03, 0x19
        /*0076*/ 	.short	0x001c


	//----- nvinfo : EIATTR_PARAM_CBANK
	.align		4
        /*0078*/ 	.byte	0x04, 0x0a
        /*007a*/ 	.short	(.L_127 - .L_126)
	.align		4
.L_126:
        /*007c*/ 	.word	index@(.nv.constant0.count_particles_in_bin)
        /*0080*/ 	.short	0x0380
        /*0082*/ 	.short	0x001c


	//----- nvinfo : EIATTR_SW_WAR
	.align		4
.L_127:
        /*0084*/ 	.byte	0x04, 0x36
        /*0086*/ 	.short	(.L_129 - .L_128)
.L_128:
        /*0088*/ 	.word	0x00000008
.L_129:


//--------------------- .nv.info.compensate_particle_amount --------------------------
	.section	.nv.info.compensate_particle_amount,"",@"SHT_CUDA_INFO"
	.sectionflags	@""
	.align	4


	//----- nvinfo : EIATTR_CUDA_API_VERSION
	.align		4
        /*0000*/ 	.byte	0x04, 0x37
        /*0002*/ 	.short	(.L_131 - .L_130)
.L_130:
        /*0004*/ 	.word	0x00000082


	//----- nvinfo : EIATTR_KPARAM_INFO
	.align		4
.L_131:
        /*0008*/ 	.byte	0x04, 0x17
        /*000a*/ 	.short	(.L_133 - .L_132)
.L_132:
        /*000c*/ 	.word	0x00000000
        /*0010*/ 	.short	0x0003
        /*0012*/ 	.short	0x0014
        /*0014*/ 	.byte	0x00, 0xf0, 0x11, 0x00


	//----- nvinfo : EIATTR_KPARAM_INFO
	.align		4
.L_133:
        /*0018*/ 	.byte	0x04, 0x17
        /*001a*/ 	.short	(.L_135 - .L_134)
.L_134:
        /*001c*/ 	.word	0x00000000
        /*0020*/ 	.short	0x0002
        /*0022*/ 	.short	0x0010
        /*0024*/ 	.byte	0x00, 0xf0, 0x11, 0x00


	//----- nvinfo : EIATTR_KPARAM_INFO
	.align		4
.L_135:
        /*0028*/ 	.byte	0x04, 0x17
        /*002a*/ 	.short	(.L_137 - .L_136)
.L_136:
        /*002c*/ 	.word	0x00000000
        /*0030*/ 	.short	0x0001
        /*0032*/ 	.short	0x0008
        /*0034*/ 	.byte	0x00, 0xf5, 0x21, 0x00


	//----- nvinfo : EIATTR_KPARAM_INFO
	.align		4
.L_137:
        /*0038*/ 	.byte	0x04, 0x17
        /*003a*/ 	.short	(.L_139 - .L_138)
.L_138:
        /*003c*/ 	.word	0x00000000
        /*0040*/ 	.short	0x0000
        /*0042*/ 	.short	0x0000
        /*0044*/ 	.byte	0x00, 0xf5, 0x21, 0x00


	//----- nvinfo : EIATTR_SPARSE_MMA_MASK
	.align		4
.L_139:
        /*0048*/ 	.byte	0x03, 0x50
        /*004a*/ 	.short	0x0000


	//----- nvinfo : EIATTR_MAXREG_COUNT
	.align		4
        /*004c*/ 	.byte	0x03, 0x1b
        /*004e*/ 	.short	0x00ff


	//----- nvinfo : EIATTR_MERCURY_ISA_VERSION
	.align		4
        /*0050*/ 	.byte	0x03, 0x5f
        /*0052*/ 	.short	0x0101


	//----- nvinfo : EIATTR_VRC_CTA_INIT_COUNT
	.align		4
        /*0054*/ 	.byte	0x02, 0x4a
	.zero		1
	.zero		1


	//----- nvinfo : EIATTR_EXIT_INSTR_OFFSETS
	.align		4
        /*0058*/ 	.byte	0x04, 0x1c
        /*005a*/ 	.short	(.L_141 - .L_140)


	//   ....[0]....
.L_140:
        /*005c*/ 	.word	0x00000080


	//   ....[1]....
        /*0060*/ 	.word	0x00000120


	//----- nvinfo : EIATTR_CBANK_PARAM_SIZE
	.align		4
.L_141:
        /*0064*/ 	.byte	0x03, 0x19
        /*0066*/ 	.short	0x0018


	//----- nvinfo : EIATTR_PARAM_CBANK
	.align		4
        /*0068*/ 	.byte	0x04, 0x0a
        /*006a*/ 	.short	(.L_143 - .L_142)
	.align		4
.L_142:
        /*006c*/ 	.word	index@(.nv.constant0.compensate_particle_amount)
        /*0070*/ 	.short	0x0380
        /*0072*/ 	.short	0x0018


	//----- nvinfo : EIATTR_SW_WAR
	.align		4
.L_143:
        /*0074*/ 	.byte	0x04, 0x36
        /*0076*/ 	.short	(.L_145 - .L_144)
.L_144:
        /*0078*/ 	.word	0x00000008
.L_145:


//--------------------- .nv.info.find_difference_profile --------------------------
	.section	.nv.info.find_difference_profile,"",@"SHT_CUDA_INFO"
	.sectionflags	@""
	.align	4


	//----- nvinfo : EIATTR_CUDA_API_VERSION
	.align		4
        /*0000*/ 	.byte	0x04, 0x37
        /*0002*/ 	.short	(.L_147 - .L_146)
.L_146:
        /*0004*/ 	.word	0x00000082


	//----- nvinfo : EIATTR_KPARAM_INFO
	.align		4
.L_147:
        /*0008*/ 	.byte	0x04, 0x17
        /*000a*/ 	.short	(.L_149 - .L_148)
.L_148:
        /*000c*/ 	.word	0x00000000
        /*0010*/ 	.short	0x0003
        /*0012*/ 	.short	0x0018
        /*0014*/ 	.byte	0x00, 0xf0, 0x11, 0x00


	//----- nvinfo : EIATTR_KPARAM_INFO
	.align		4
.L_149:
        /*0018*/ 	.byte	0x04, 0x17
        /*001a*/ 	.short	(.L_151 - .L_150)
.L_150:
        /*001c*/ 	.word	0x00000000
        /*0020*/ 	.short	0x0002
        /*0022*/ 	.short	0x0010
        /*0024*/ 	.byte	0x00, 0xf5, 0x21, 0x00


	//----- nvinfo : EIATTR_KPARAM_INFO
	.align		4
.L_151:
        /*0028*/ 	.byte	0x04, 0x17
        /*002a*/ 	.short	(.L_153 - .L_152)
.L_152:
        /*002c*/ 	.word	0x00000000
        /*0030*/ 	.short	0x0001
        /*0032*/ 	.short	0x0008
        /*0034*/ 	.byte	0x00, 0xf5, 0x21, 0x00


	//----- nvinfo : EIATTR_KPARAM_INFO
	.align		4
.L_153:
        /*0038*/ 	.byte	0x04, 0x17
        /*003a*/ 	.short	(.L_155 - .L_154)
.L_154:
        /*003c*/ 	.word	0x00000000
        /*0040*/ 	.short	0x0000
        /*0042*/ 	.short	0x0000
        /*0044*/ 	.byte	0x00, 0xf5, 0x21, 0x00


	//----- nvinfo : EIATTR_SPARSE_MMA_MASK
	.align		4
.L_155:
        /*0048*/ 	.byte	0x03, 0x50
        /*004a*/ 	.short	0x0000


	//----- nvinfo : EIATTR_MAXREG_COUNT
	.align		4
        /*004c*/ 	.byte	0x03, 0x1b
        /*004e*/ 	.short	0x00ff


	//----- nvinfo : EIATTR_MERCURY_ISA_VERSION
	.align		4
        /*0050*/ 	.byte	0x03, 0x5f
        /*0052*/ 	.short	0x0101


	//----- nvinfo : EIATTR_VRC_CTA_INIT_COUNT
	.align		4
        /*0054*/ 	.byte	0x02, 0x4a
	.zero		1
	.zero		1


	//----- nvinfo : EIATTR_EXIT_INSTR_OFFSETS
	.align		4
        /*0058*/ 	.byte	0x04, 0x1c
        /*005a*/ 	.short	(.L_157 - .L_156)


	//   ....[0]....
.L_156:
        /*005c*/ 	.word	0x00000070


	//   ....[1]....
        /*0060*/ 	.word	0x00000180


	//----- nvinfo : EIATTR_CRS_STACK_SIZE
	.align		4
.L_157:
        /*0064*/ 	.byte	0x04, 0x1e
        /*0066*/ 	.short	(.L_159 - .L_158)
.L_158:
        /*0068*/ 	.word	0x00000000


	//----- nvinfo : EIATTR_CBANK_PARAM_SIZE
	.align		4
.L_159:
        /*006c*/ 	.byte	0x03, 0x19
        /*006e*/ 	.short	0x001c


	//----- nvinfo : EIATTR_PARAM_CBANK
	.align		4
        /*0070*/ 	.byte	0x04, 0x0a
        /*0072*/ 	.short	(.L_161 - .L_160)
	.align		4
.L_160:
        /*0074*/ 	.word	index@(.nv.constant0.find_difference_profile)
        /*0078*/ 	.short	0x0380
        /*007a*/ 	.short	0x001c


	//----- nvinfo : EIATTR_SW_WAR
	.align		4
.L_161:
        /*007c*/ 	.byte	0x04, 0x36
        /*007e*/ 	.short	(.L_163 - .L_162)
.L_162:
        /*0080*/ 	.word	0x00000008
.L_163:


//--------------------- .nv.info.clip             --------------------------
	.section	.nv.info.clip,"",@"SHT_CUDA_INFO"
	.sectionflags	@""
	.align	4


	//----- nvinfo : EIATTR_CUDA_API_VERSION
	.align		4
        /*0000*/ 	.byte	0x04, 0x37
        /*0002*/ 	.short	(.L_165 - .L_164)
.L_164:
        /*0004*/ 	.word	0x00000082


	//----- nvinfo : EIATTR_KPARAM_INFO
	.align		4
.L_165:
        /*0008*/ 	.byte	0x04, 0x17
        /*000a*/ 	.short	(.L_167 - .L_166)
.L_166:
        /*000c*/ 	.word	0x00000000
        /*0010*/ 	.short	0x0002
        /*0012*/ 	.short	0x0010
        /*0014*/ 	.byte	0x00, 0xf0, 0x21, 0x00


	//----- nvinfo : EIATTR_KPARAM_INFO
	.align		4
.L_167:
        /*0018*/ 	.byte	0x04, 0x17
        /*001a*/ 	.short	(.L_169 - .L_168)
.L_168:
        /*001c*/ 	.word	0x00000000
        /*0020*/ 	.short	0x0001
        /*0022*/ 	.short	0x0008
        /*0024*/ 	.byte	0x00, 0xf0, 0x11, 0x00


	//----- nvinfo : EIATTR_KPARAM_INFO
	.align		4
.L_169:
        /*0028*/ 	.byte	0x04, 0x17
        /*002a*/ 	.short	(.L_171 - .L_170)
.L_170:
        /*002c*/ 	.word	0x00000000
        /*0030*/ 	.short	0x0000
        /*0032*/ 	.short	0x0000
        /*0034*/ 	.byte	0x00, 0xf5, 0x21, 0x00


	//----- nvinfo : EIATTR_SPARSE_MMA_MASK
	.align		4
.L_171:
        /*0038*/ 	.byte	0x03, 0x50
        /*003a*/ 	.short	0x0000


	//----- nvinfo : EIATTR_MAXREG_COUNT
	.align		4
        /*003c*/ 	.byte	0x03, 0x1b
        /*003e*/ 	.short	0x00ff


	//----- nvinfo : EIATTR_MERCURY_ISA_VERSION
	.align		4
        /*0040*/ 	.byte	0x03, 0x5f
        /*0042*/ 	.short	0x0101


	//----- nvinfo : EIATTR_VRC_CTA_INIT_COUNT
	.align		4
        /*0044*/ 	.byte	0x02, 0x4a
	.zero		1
	.zero		1


	//----- nvinfo : EIATTR_EXIT_INSTR_OFFSETS
	.align		4
        /*0048*/ 	.byte	0x04, 0x1c
        /*004a*/ 	.short	(.L_173 - .L_172)


	//   ....[0]....
.L_172:
        /*004c*/ 	.word	0x00000070


	//   ....[1]....
        /*0050*/ 	.word	0x000000e0


	//   ....[2]....
        /*0054*/ 	.word	0x00000100


	//----- nvinfo : EIATTR_CBANK_PARAM_SIZE
	.align		4
.L_173:
        /*0058*/ 	.byte	0x03, 0x19
        /*005a*/ 	.short	0x0018


	//----- nvinfo : EIATTR_PARAM_CBANK
	.align		4
        /*005c*/ 	.byte	0x04, 0x0a
        /*005e*/ 	.short	(.L_175 - .L_174)
	.align		4
.L_174:
        /*0060*/ 	.word	index@(.nv.constant0.clip)
        /*0064*/ 	.short	0x0380
        /*0066*/ 	.short	0x0018


	//----- nvinfo : EIATTR_SW_WAR
	.align		4
.L_175:
        /*0068*/ 	.byte	0x04, 0x36
        /*006a*/ 	.short	(.L_177 - .L_176)
.L_176:
        /*006c*/ 	.word	0x00000008
.L_177:


//--------------------- .nv.info.project          --------------------------
	.section	.nv.info.project,"",@"SHT_CUDA_INFO"
	.sectionflags	@""
	.align	4


	//----- nvinfo : EIATTR_CUDA_API_VERSION
	.align		4
        /*0000*/ 	.byte	0x04, 0x37
        /*0002*/ 	.short	(.L_179 - .L_178)
.L_178:
        /*0004*/ 	.word	0x00000082


	//----- nvinfo : EIATTR_KPARAM_INFO
	.align		4
.L_179:
        /*0008*/ 	.byte	0x04, 0x17
        /*000a*/ 	.short	(.L_181 - .L_180)
.L_180:
        /*000c*/ 	.word	0x00000000
        /*0010*/ 	.short	0x0004
        /*0012*/ 	.short	0x001c
        /*0014*/ 	.byte	0x00, 0xf0, 0x11, 0x00


	//----- nvinfo : EIATTR_KPARAM_INFO
	.align		4
.L_181:
        /*0018*/ 	.byte	0x04, 0x17
        /*001a*/ 	.short	(.L_183 - .L_182)
.L_182:
        /*001c*/ 	.word	0x00000000
        /*0020*/ 	.short	0x0003
        /*0022*/ 	.short	0x0018
        /*0024*/ 	.byte	0x00, 0xf0, 0x11, 0x00


	//----- nvinfo : EIATTR_KPARAM_INFO
	.align		4
.L_183:
        /*0028*/ 	.byte	0x04, 0x17
        /*002a*/ 	.short	(.L_185 - .L_184)
.L_184:
        /*002c*/ 	.word	0x00000000
        /*0030*/ 	.short	0x0002
        /*0032*/ 	.short	0x0010
        /*0034*/ 	.byte	0x00, 0xf5, 0x21, 0x00


	//----- nvinfo : EIATTR_KPARAM_INFO
	.align		4
.L_185:
        /*0038*/ 	.byte	0x04, 0x17
        /*003a*/ 	.short	(.L_187 - .L_186)
.L_186:
        /*003c*/ 	.word	0x00000000
        /*0040*/ 	.short	0x0001
        /*0042*/ 	.short	0x0008
        /*0044*/ 	.byte	0x00, 0xf5, 0x21, 0x00


	//----- nvinfo : EIATTR_KPARAM_INFO
	.align		4
.L_187:
        /*0048*/ 	.byte	0x04, 0x17
        /*004a*/ 	.short	(.L_189 - .L_188)
.L_188:
        /*004c*/ 	.word	0x00000000
        /*0050*/ 	.short	0x0000
        /*0052*/ 	.short	0x0000
        /*0054*/ 	.byte	0x00, 0xf5, 0x21, 0x00


	//----- nvinfo : EIATTR_SPARSE_MMA_MASK
	.align		4
.L_189:
        /*0058*/ 	.byte	0x03, 0x50
        /*005a*/ 	.short	0x0000


	//----- nvinfo : EIATTR_MAXREG_COUNT
	.align		4
        /*005c*/ 	.byte	0x03, 0x1b
        /*005e*/ 	.short	0x00ff


	//----- nvinfo : EIATTR_MERCURY_ISA_VERSION
	.align		4
        /*0060*/ 	.byte	0x03, 0x5f
        /*0062*/ 	.short	0x0101


	//----- nvinfo : EIATTR_VRC_CTA_INIT_COUNT
	.align		4
        /*0064*/ 	.byte	0x02, 0x4a
	.zero		1
	.zero		1


	//----- nvinfo : EIATTR_EXIT_INSTR_OFFSETS
	.align		4
        /*0068*/ 	.byte	0x04, 0x1c
        /*006a*/ 	.short	(.L_191 - .L_190)


	//   ....[0]....
.L_190:
        /*006c*/ 	.word	0x00000080


	//   ....[1]....
        /*0070*/ 	.word	0x000002a0


	//----- nvinfo : EIATTR_CBANK_PARAM_SIZE
	.align		4
.L_191:
        /*0074*/ 	.byte	0x03, 0x19
        /*0076*/ 	.short	0x0020


	//----- nvinfo : EIATTR_PARAM_CBANK
	.align		4
        /*0078*/ 	.byte	0x04, 0x0a
        /*007a*/ 	.short	(.L_193 - .L_192)
	.align		4
.L_192:
        /*007c*/ 	.word	index@(.nv.constant0.project)
        /*0080*/ 	.short	0x0380
        /*0082*/ 	.short	0x0020


	//----- nvinfo : EIATTR_SW_WAR
	.align		4
.L_193:
        /*0084*/ 	.byte	0x04, 0x36
        /*0086*/ 	.short	(.L_195 - .L_194)
.L_194:
        /*0088*/ 	.word	0x00000008
.L_195:


//--------------------- .nv.info.back_project     --------------------------
	.section	.nv.info.back_project,"",@"SHT_CUDA_INFO"
	.sectionflags	@""
	.align	4


	//----- nvinfo : EIATTR_CUDA_API_VERSION
	.align		4
        /*0000*/ 	.byte	0x04, 0x37
        /*0002*/ 	.short	(.L_197 - .L_196)
.L_196:
        /*0004*/ 	.word	0x00000082


	//----- nvinfo : EIATTR_KPARAM_INFO
	.align		4
.L_197:
        /*0008*/ 	.byte	0x04, 0x17
        /*000a*/ 	.short	(.L_199 - .L_198)
.L_198:
        /*000c*/ 	.word	0x00000000
        /*0010*/ 	.short	0x0004
        /*0012*/ 	.short	0x001c
        /*0014*/ 	.byte	0x00, 0xf0, 0x11, 0x00


	//----- nvinfo : EIATTR_KPARAM_INFO
	.align		4
.L_199:
        /*0018*/ 	.byte	0x04, 0x17
        /*001a*/ 	.short	(.L_201 - .L_200)
.L_200:
        /*001c*/ 	.word	0x00000000
        /*0020*/ 	.short	0x0003
        /*0022*/ 	.short	0x0018
        /*0024*/ 	.byte	0x00, 0xf0, 0x11, 0x00


	//----- nvinfo : EIATTR_KPARAM_INFO
	.align		4
.L_201:
        /*0028*/ 	.byte	0x04, 0x17
        /*002a*/ 	.short	(.L_203 - .L_202)
.L_202:
        /*002c*/ 	.word	0x00000000
        /*0030*/ 	.short	0x0002
        /*0032*/ 	.short	0x0010
        /*0034*/ 	.byte	0x00, 0xf5, 0x21, 0x00


	//----- nvinfo : EIATTR_KPARAM_INFO
	.align		4
.L_203:
        /*0038*/ 	.byte	0x04, 0x17
        /*003a*/ 	.short	(.L_205 - .L_204)
.L_204:
        /*003c*/ 	.word	0x00000000
        /*0040*/ 	.short	0x0001
        /*0042*/ 	.short	0x0008
        /*0044*/ 	.byte	0x00, 0xf5, 0x21, 0x00


	//----- nvinfo : EIATTR_KPARAM_INFO
	.align		4
.L_205:
        /*0048*/ 	.byte	0x04, 0x17
        /*004a*/ 	.short	(.L_207 - .L_206)
.L_206:
        /*004c*/ 	.word	0x00000000
        /*0050*/ 	.short	0x0000
        /*0052*/ 	.short	0x0000
        /*0054*/ 	.byte	0x00, 0xf5, 0x21, 0x00


	//----- nvinfo : EIATTR_SPARSE_MMA_MASK
	.align		4
.L_207:
        /*0058*/ 	.byte	0x03, 0x50
        /*005a*/ 	.short	0x0000


	//----- nvinfo : EIATTR_MAXREG_COUNT
	.align		4
        /*005c*/ 	.byte	0x03, 0x1b
        /*005e*/ 	.short	0x00ff


	//----- nvinfo : EIATTR_NUM_BARRIERS
	.align		4
        /*0060*/ 	.byte	0x02, 0x4c
        /*0062*/ 	.byte	0x01
	.zero		1


	//----- nvinfo : EIATTR_MERCURY_ISA_VERSION
	.align		4
        /*0064*/ 	.byte	0x03, 0x5f
        /*0066*/ 	.short	0x0101


	//----- nvinfo : EIATTR_COOP_GROUP_MASK_REGIDS
	.align		4
        /*0068*/ 	.byte	0x04, 0x29
        /*006a*/ 	.short	(.L_209 - .L_208)


	//   ....[0]....
.L_208:
        /*006c*/ 	.word	0xffffffff


	//   ....[1]....
        /*0070*/ 	.word	0xffffffff


	//   ....[2]....
        /*0074*/ 	.word	0xffffffff


	//   ....[3]....
        /*0078*/ 	.word	0xffffffff


	//   ....[4]....
        /*007c*/ 	.word	0xffffffff


	//   ....[5]....
        /*0080*/ 	.word	0xffffffff


	//   ....[6]....
        /*0084*/ 	.word	0xffffffff


	//   ....[7]....
        /*0088*/ 	.word	0xffffffff


	//   ....[8]....
        /*008c*/ 	.word	0xffffffff


	//   ....[9]....
        /*0090*/ 	.word	0xffffffff


	//----- nvinfo : EIATTR_COOP_GROUP_INSTR_OFFSETS
	.align		4
.L_209:
        /*0094*/ 	.byte	0x04, 0x28
        /*0096*/ 	.short	(.L_211 - .L_210)


	//   ....[0]....
.L_210:
        /*0098*/ 	.word	0x00000fa0


	//   ....[1]....
        /*009c*/ 	.word	0x00000fb0


	//   ....[2]....
        /*00a0*/ 	.word	0x00000ff0


	//   ....[3]....
        /*00a4*/ 	.word	0x00001000


	//   ....[4]....
        /*00a8*/ 	.word	0x00001040


	//   ....[5]....
        /*00ac*/ 	.word	0x00001050


	//   ....[6]....
        /*00b0*/ 	.word	0x00001090


	//   ....[7]....
        /*00b4*/ 	.word	0x000010a0


	//   ....[8]....
        /*00b8*/ 	.word	0x000010e0


	//   ....[9]....
        /*00bc*/ 	.word	0x000010f0


	//----- nvinfo : EIATTR_VRC_CTA_INIT_COUNT
	.align		4
.L_211:
        /*00c0*/ 	.byte	0x02, 0x4a
	.zero		1
	.zero		1


	//----- nvinfo : EIATTR_EXIT_INSTR_OFFSETS
	.align		4
        /*00c4*/ 	.byte	0x04, 0x1c
        /*00c6*/ 	.short	(.L_213 - .L_212)


	//   ....[0]....
.L_212:
        /*00c8*/ 	.word	0x00001150


	//   ....[1]....
        /*00cc*/ 	.word	0x000011c0


	//----- nvinfo : EIATTR_CBANK_PARAM_SIZE
	.align		4
.L_213:
        /*00d0*/ 	.byte	0x03, 0x19
        /*00d2*/ 	.short	0x0020


	//----- nvinfo : EIATTR_PARAM_CBANK
	.align		4
        /*00d4*/ 	.byte	0x04, 0x0a
        /*00d6*/ 	.short	(.L_215 - .L_214)
	.align		4
.L_214:
        /*00d8*/ 	.word	index@(.nv.constant0.back_project)
        /*00dc*/ 	.short	0x0380
        /*00de*/ 	.short	0x0020


	//----- nvinfo : EIATTR_SW_WAR
	.align		4
.L_215:
        /*00e0*/ 	.byte	0x04, 0x36
        /*00e2*/ 	.short	(.L_217 - .L_216)
.L_216:
        /*00e4*/ 	.word	0x00000008
.L_217:


//--------------------- .nv.callgraph             --------------------------
	.section	.nv.callgraph,"",@"SHT_CUDA_CALLGRAPH"
	.align	4
	.sectionentsize	8
	.align		4
        /*0000*/ 	.word	0x00000000
	.align		4
        /*0004*/ 	.word	0xffffffff
	.align		4
        /*0008*/ 	.word	0x00000000
	.align		4
        /*000c*/ 	.word	0xfffffffe
	.align		4
        /*0010*/ 	.word	0x00000000
	.align		4
        /*0014*/ 	.word	0xfffffffd
	.align		4
        /*0018*/ 	.word	0x00000000
	.align		4
        /*001c*/ 	.word	0xfffffffc


//--------------------- .nv.constant4             --------------------------
	.section	.nv.constant4,"a",@progbits
	.align	8
	.align		8
.nv.constant4:
        /*0000*/ 	.dword	_ZN34_INTERNAL_8e374ba6_4_k_cu_f4d933f04cuda3std3__45__cpo5beginE
	.align		8
        /*0008*/ 	.dword	_ZN34_INTERNAL_8e374ba6_4_k_cu_f4d933f04cuda3std3__45__cpo3endE
	.align		8
        /*0010*/ 	.dword	_ZN34_INTERNAL_8e374ba6_4_k_cu_f4d933f04cuda3std3__45__cpo6cbeginE
	.align		8
        /*0018*/ 	.dword	_ZN34_INTERNAL_8e374ba6_4_k_cu_f4d933f04cuda3std3__45__cpo4cendE
	.align		8
        /*0020*/ 	.dword	_ZN34_INTERNAL_8e374ba6_4_k_cu_f4d933f04cuda3std3__45__cpo6rbeginE
	.align		8
        /*0028*/ 	.dword	_ZN34_INTERNAL_8e374ba6_4_k_cu_f4d933f04cuda3std3__45__cpo4rendE
	.align		8
        /*0030*/ 	.dword	_ZN34_INTERNAL_8e374ba6_4_k_cu_f4d933f04cuda3std3__45__cpo7crbeginE
	.align		8
        /*0038*/ 	.dword	_ZN34_INTERNAL_8e374ba6_4_k_cu_f4d933f04cuda3std3__45__cpo5crendE
	.align		8
        /*0040*/ 	.dword	_ZN34_INTERNAL_8e374ba6_4_k_cu_f4d933f04cuda3std3__436_GLOBAL__N__8e374ba6_4_k_cu_f4d933f06ignoreE
	.align		8
        /*0048*/ 	.dword	_ZN34_INTERNAL_8e374ba6_4_k_cu_f4d933f04cuda3std3__419piecewise_constructE
	.align		8
        /*0050*/ 	.dword	_ZN34_INTERNAL_8e374ba6_4_k_cu_f4d933f04cuda3std3__48in_placeE
	.align		8
        /*0058*/ 	.dword	_ZN34_INTERNAL_8e374ba6_4_k_cu_f4d933f04cuda3std3__420unreachable_sentinelE
	.align		8
        /*0060*/ 	.dword	_ZN34_INTERNAL_8e374ba6_4_k_cu_f4d933f04cuda3std6ranges3__45__cpo4swapE
	.align		8
        /*0068*/ 	.dword	_ZN34_INTERNAL_8e374ba6_4_k_cu_f4d933f04cuda3std6ranges3__45__cpo9iter_moveE
	.align		8
        /*0070*/ 	.dword	_ZN34_INTERNAL_8e374ba6_4_k_cu_f4d933f04cuda3std6ranges3__45__cpo5beginE
	.align		8
        /*0078*/ 	.dword	_ZN34_INTERNAL_8e374ba6_4_k_cu_f4d933f04cuda3std6ranges3__45__cpo3endE
	.align		8
        /*0080*/ 	.dword	_ZN34_INTERNAL_8e374ba6_4_k_cu_f4d933f04cuda3std6ranges3__45__cpo6cbeginE
	.align		8
        /*0088*/ 	.dword	_ZN34_INTERNAL_8e374ba6_4_k_cu_f4d933f04cuda3std6ranges3__45__cpo4cendE
	.align		8
        /*0090*/ 	.dword	_ZN34_INTERNAL_8e374ba6_4_k_cu_f4d933f04cuda3std6ranges3__45__cpo7advanceE
	.align		8
        /*0098*/ 	.dword	_ZN34_INTERNAL_8e374ba6_4_k_cu_f4d933f04cuda3std6ranges3__45__cpo9iter_swapE
	.align		8
        /*00a0*/ 	.dword	_ZN34_INTERNAL_8e374ba6_4_k_cu_f4d933f04cuda3std6ranges3__45__cpo4nextE
	.align		8
        /*00a8*/ 	.dword	_ZN34_INTERNAL_8e374ba6_4_k_cu_f4d933f04cuda3std6ranges3__45__cpo4prevE
	.align		8
        /*00b0*/ 	.dword	_ZN34_INTERNAL_8e374ba6_4_k_cu_f4d933f04cuda3std6ranges3__45__cpo4dataE
	.align		8
        /*00b8*/ 	.dword	_ZN34_INTERNAL_8e374ba6_4_k_cu_f4d933f04cuda3std6ranges3__45__cpo5cdataE
	.align		8
        /*00c0*/ 	.dword	_ZN34_INTERNAL_8e374ba6_4_k_cu_f4d933f04cuda3std6ranges3__45__cpo4sizeE
	.align		8
        /*00c8*/ 	.dword	_ZN34_INTERNAL_8e374ba6_4_k_cu_f4d933f04cuda3std6ranges3__45__cpo5ssizeE
	.align		8
        /*00d0*/ 	.dword	_ZN34_INTERNAL_8e374ba6_4_k_cu_f4d933f04cuda3std6ranges3__45__cpo8distanceE
	.align		8
        /*00d8*/ 	.dword	_ZN34_INTERNAL_8e374ba6_4_k_cu_f4d933f06thrust24THRUST_300001_SM_1000_NS6system6detail10sequential3seqE


//--------------------- .text.create_flat_points  --------------------------
	.section	.text.create_flat_points,"ax",@progbits
	.align	128
        .global         create_flat_points
        .type           create_flat_points,@function
        .size           create_flat_points,(.L_x_20 - create_flat_points)
        .other          create_flat_points,@"STO_CUDA_ENTRY STV_DEFAULT"
create_flat_points:
.text.create_flat_points:
[----:B------:R-:W-:Y:S01]  /*0000*/  LDC R1, c[0x0][0x37c] ;  /* 0x0000df00ff017b82 */ /* 0x000fe20000000800 */
[----:B------:R-:W0:Y:S07]  /*0010*/  S2R R9, SR_TID.X ;  /* 0x0000000000097919 */ /* 0x000e2e0000002100 */
[----:B------:R-:W1:Y:S01]  /*0020*/  LDC.64 R2, c[0x0][0x388] ;  /* 0x0000e200ff027b82 */ /* 0x000e620000000a00 */
[----:B------:R-:W0:Y:S01]  /*0030*/  LDCU UR4, c[0x0][0x360] ;  /* 0x00006c00ff0477ac */ /* 0x000e220008000800 */
[----:B------:R-:W0:Y:S01]  /*0040*/  S2R R0, SR_CTAID.X ;  /* 0x0000000000007919 */ /* 0x000e220000002500 */
[----:B-1----:R-:W-:-:S02]  /*0050*/  IMAD R2, R3, R2, RZ ;  /* 0x0000000203027224 */ /* 0x002fc400078e02ff */
[----:B0-----:R-:W-:-:S05]  /*0060*/  IMAD R9, R0, UR4, R9 ;  /* 0x0000000400097c24 */ /* 0x001fca000f8e0209 */
[----:B------:R-:W-:-:S13]  /*0070*/  ISETP.GE.AND P0, PT, R9, R2, PT ;  /* 0x000000020900720c */ /* 0x000fda0003f06270 */
[----:B------:R-:W-:Y:S05]  /*0080*/  @P0 EXIT ;  /* 0x000000000000094d */ /* 0x000fea0003800000 */
[----:B------:R-:W0:Y:S01]  /*0090*/  LDC.64 R4, c[0x0][0x380] ;  /* 0x0000e000ff047b82 */ /* 0x000e220000000a00 */
[----:B------:R-:W1:Y:S01]  /*00a0*/  LDCU.64 UR4, c[0x0][0x358] ;  /* 0x00006b00ff0477ac */ /* 0x000e620008000a00 */
[----:B------:R-:W-:Y:S02]  /*00b0*/  IABS R13, R3 ;  /* 0x00000003000d7213 */ /* 0x000fe40000000000 */
[C---:B------:R-:W-:Y:S01]  /*00c0*/  ISETP.GE.AND P2, PT, R9.reuse, RZ, PT ;  /* 0x000000ff0900720c */ /* 0x040fe20003f46270 */
[----:B------:R-:W2:Y:S01]  /*00d0*/  LDCU UR6, c[0x0][0x390] ;  /* 0x00007200ff0677ac */ /* 0x000ea20008000800 */
[----:B0-----:R-:W-:-:S05]  /*00e0*/  IMAD.WIDE R4, R9, 0x4, R4 ;  /* 0x0000000409047825 */ /* 0x001fca00078e0204 */
[----:B-1----:R-:W2:Y:S01]  /*00f0*/  LDG.E R11, desc[UR4][R4.64] ;  /* 0x00000004040b7981 */ /* 0x002ea2000c1e1900 */
[----:B------:R-:W0:Y:S08]  /*0100*/  I2F.RP R0, R13 ;  /* 0x0000000d00007306 */ /* 0x000e300000209400 */
[----:B0-----:R-:W0:Y:S02]  /*0110*/  MUFU.RCP R0, R0 ;  /* 0x0000000000007308 */ /* 0x001e240000001000 */
[----:B0-----:R-:W-:-:S06]  /*0120*/  IADD3 R6, PT, PT, R0, 0xffffffe, RZ ;  /* 0x0ffffffe00067810 */ /* 0x001fcc0007ffe0ff */
[----:B------:R0:W1:Y:S02]  /*0130*/  F2I.FTZ.U32.TRUNC.NTZ R7, R6 ;  /* 0x0000000600077305 */ /* 0x000064000021f000 */
[----:B0-----:R-:W-:Y:S01]  /*0140*/  IMAD.MOV.U32 R6, RZ, RZ, RZ ;  /* 0x000000ffff067224 */ /* 0x001fe200078e00ff */
[----:B-1----:R-:W-:-:S05]  /*0150*/  IADD3 R2, PT, PT, RZ, -R7, RZ ;  /* 0x80000007ff027210 */ /* 0x002fca0007ffe0ff */
[----:B------:R-:W-:Y:S01]  /*0160*/  IMAD R15, R2, R13, RZ ;  /* 0x0000000d020f7224 */ /* 0x000fe200078e02ff */
[----:B------:R-:W-:-:S03]  /*0170*/  IABS R2, R9 ;  /* 0x0000000900027213 */ /* 0x000fc60000000000 */
[----:B------:R-:W-:-:S06]  /*0180*/  IMAD.HI.U32 R7, R7, R15, R6 ;  /* 0x0000000f07077227 */ /* 0x000fcc00078e0006 */
[----:B------:R-:W-:-:S05]  /*0190*/  IMAD.HI.U32 R7, R7, R2, RZ ;  /* 0x0000000207077227 */ /* 0x000fca00078e00ff */
[----:B------:R-:W-:-:S05]  /*01a0*/  IADD3 R7, PT, PT, -R7, RZ, RZ ;  /* 0x000000ff07077210 */ /* 0x000fca0007ffe1ff */
[----:B------:R-:W-:-:S05]  /*01b0*/  IMAD R0, R13, R7, R2 ;  /* 0x000000070d007224 */ /* 0x000fca00078e0202 */
[----:B------:R-:W-:-:S13]  /*01c0*/  ISETP.GT.U32.AND P0, PT, R13, R0, PT ;  /* 0x000000000d00720c */ /* 0x000fda0003f04070 */
[----:B------:R-:W-:Y:S01]  /*01d0*/  @!P0 IMAD.IADD R0, R0, 0x1, -R13 ;  /* 0x0000000100008824 */ /* 0x000fe200078e0a0d */
[----:B------:R-:W-:-:S04]  /*01e0*/  ISETP.NE.AND P0, PT, R3, RZ, PT ;  /* 0x000000ff0300720c */ /* 0x000fc80003f05270 */
[----:B------:R-:W-:-:S13]  /*01f0*/  ISETP.GT.U32.AND P1, PT, R13, R0, PT ;  /* 0x000000000d00720c */ /* 0x000fda0003f24070 */
[----:B------:R-:W-:-:S05]  /*0200*/  @!P1 IADD3 R0, PT, PT, R0, -R13, RZ ;  /* 0x8000000d00009210 */ /* 0x000fca0007ffe0ff */
[----:B------:R-:W-:Y:S01]  /*0210*/  @!P2 IMAD.MOV R0, RZ, RZ, -R0 ;  /* 0x000000ffff00a224 */ /* 0x000fe200078e0a00 */
[----:B------:R-:W-:-:S05]  /*0220*/  @!P0 LOP3.LUT R0, RZ, R3, RZ, 0x33, !PT ;  /* 0x00000003ff008212 */ /* 0x000fca00078e33ff */
[----:B--2---:R-:W-:-:S05]  /*0230*/  IMAD R11, R0, UR6, R11 ;  /* 0x00000006000b7c24 */ /* 0x004fca000f8e020b */
[----:B------:R-:W-:Y:S01]  /*0240*/  STG.E desc[UR4][R4.64], R11 ;  /* 0x0000000b04007986 */ /* 0x000fe2000c101904 */
[----:B------:R-:W-:Y:S05]  /*0250*/  EXIT ;  /* 0x000000000000794d */ /* 0x000fea0003800000 */
.L_x_0:
[----:B------:R-:W-:-:S00]  /*0260*/  BRA `(.L_x_0) ;  /* 0xfffffffc00fc7947 */ /* 0x000fc0000383ffff */
[----:B------:R-:W-:-:S00]  /*0270*/  NOP ;  /* 0x0000000000007918 */ /* 0x000fc00000000000 */
        /* <DEDUP_REMOVED lines=8> */
.L_x_20:


//--------------------- .text.calculate_reciprocal --------------------------
	.section	.text.calculate_reciprocal,"ax",@progbits
	.align	128
        .global         calculate_reciprocal
        .type           calculate_reciprocal,@function
        .size           calculate_reciprocal,(.L_x_19 - calculate_reciprocal)
        .other          calculate_reciprocal,@"STO_CUDA_ENTRY STV_DEFAULT"
calculate_reciprocal:
.text.calculate_reciprocal:
[----:B------:R-:W-:Y:S01]  /*0000*/  LDC R1, c[0x0][0x37c] ;  /* 0x0000df00ff017b82 */ /* 0x000fe20000000800 */
[----:B------:R-:W0:Y:S01]  /*0010*/  S2R R3, SR_TID.X ;  /* 0x0000000000037919 */ /* 0x000e220000002100 */
[----:B------:R-:W1:Y:S01]  /*0020*/  LDCU.64 UR4, c[0x0][0x388] ;  /* 0x00007100ff0477ac */ /* 0x000e620008000a00 */
[----:B------:R-:W0:Y:S01]  /*0030*/  S2R R0, SR_CTAID.X ;  /* 0x0000000000007919 */ /* 0x000e220000002500 */
[----:B------:R-:W0:Y:S01]  /*0040*/  LDCU UR6, c[0x0][0x360] ;  /* 0x00006c00ff0677ac */ /* 0x000e220008000800 */
[----:B-1----:R-:W-:Y:S01]  /*0050*/  UIMAD UR4, UR5, UR4, URZ ;  /* 0x00000004050472a4 */ /* 0x002fe2000f8e02ff */
[----:B0-----:R-:W-:-:S05]  /*0060*/  IMAD R3, R0, UR6, R3 ;  /* 0x0000000600037c24 */ /* 0x001fca000f8e0203 */
[----:B------:R-:W-:-:S13]  /*0070*/  ISETP.GE.AND P0, PT, R3, UR4, PT ;  /* 0x0000000403007c0c */ /* 0x000fda000bf06270 */
[----:B------:R-:W-:Y:S05]  /*0080*/  @P0 EXIT ;  /* 0x000000000000094d */ /* 0x000fea0003800000 */
[----:B------:R-:W0:Y:S01]  /*0090*/  LDC.64 R4, c[0x0][0x380] ;  /* 0x0000e000ff047b82 */ /* 0x000e220000000a00 */
[----:B------:R-:W1:Y:S01]  /*00a0*/  LDCU.64 UR4, c[0x0][0x358] ;  /* 0x00006b00ff0477ac */ /* 0x000e620008000a00 */
[----:B------:R-:W2:Y:S06]  /*00b0*/  LDCU.64 UR6, c[0x0][0x390] ;  /* 0x00007200ff0677ac */ /* 0x000eac0008000a00 */
[----:B------:R-:W3:Y:S01]  /*00c0*/  LDC R0, c[0x0][0x394] ;  /* 0x0000e500ff007b82 */ /* 0x000ee20000000800 */
[----:B0-----:R-:W-:-:S05]  /*00d0*/  IMAD.WIDE R4, R3, 0x8, R4 ;  /* 0x0000000803047825 */ /* 0x001fca00078e0204 */
[----:B-1----:R-:W4:Y:S01]  /*00e0*/  LDG.E.64 R2, desc[UR4][R4.64] ;  /* 0x0000000404027981 */ /* 0x002f22000c1e1b00 */
[----:B------:R-:W-:Y:S01]  /*00f0*/  BSSY.RECONVERGENT B0, `(.L_x_1) ;  /* 0x0000016000007945 */ /* 0x000fe20003800200 */
[----:B---3--:R-:W-:Y:S01]  /*0100*/  FSETP.GEU.AND P1, PT, |R0|, 6.5827683646048100446e-37, PT ;  /* 0x036000000000780b */ /* 0x008fe20003f2e200 */
[----:B----4-:R-:W-:-:S06]  /*0110*/  DSETP.NEU.AND P0, PT, R2, RZ, PT ;  /* 0x000000ff0200722a */ /* 0x010fcc0003f0d000 */
[----:B------:R-:W-:Y:S02]  /*0120*/  FSEL R9, R3, 1.875, P0 ;  /* 0x3ff0000003097808 */ /* 0x000fe40000000000 */
[----:B------:R-:W-:Y:S01]  /*0130*/  FSEL R8, R2, RZ, P0 ;  /* 0x000000ff02087208 */ /* 0x000fe20000000000 */
[----:B------:R-:W-:Y:S01]  /*0140*/  IMAD.MOV.U32 R2, RZ, RZ, 0x1 ;  /* 0x00000001ff027424 */ /* 0x000fe200078e00ff */
[----:B------:R-:W0:Y:S05]  /*0150*/  MUFU.RCP64H R3, R9 ;  /* 0x0000000900037308 */ /* 0x000e2a0000001800 */
[----:B0-----:R-:W-:-:S08]  /*0160*/  DFMA R6, -R8, R2, 1 ;  /* 0x3ff000000806742b */ /* 0x001fd00000000102 */
[----:B------:R-:W-:-:S08]  /*0170*/  DFMA R6, R6, R6, R6 ;  /* 0x000000060606722b */ /* 0x000fd00000000006 */
[----:B------:R-:W-:-:S08]  /*0180*/  DFMA R6, R2, R6, R2 ;  /* 0x000000060206722b */ /* 0x000fd00000000002 */
[----:B------:R-:W-:-:S08]  /*0190*/  DFMA R2, -R8, R6, 1 ;  /* 0x3ff000000802742b */ /* 0x000fd00000000106 */
[----:B------:R-:W-:-:S08]  /*01a0*/  DFMA R2, R6, R2, R6 ;  /* 0x000000020602722b */ /* 0x000fd00000000006 */
[----:B--2---:R-:W-:-:S08]  /*01b0*/  DMUL R6, R2, UR6 ;  /* 0x0000000602067c28 */ /* 0x004fd00008000000 */
[----:B------:R-:W-:-:S08]  /*01c0*/  DFMA R10, -R8, R6, UR6 ;  /* 0x00000006080a7e2b */ /* 0x000fd00008000106 */
[----:B------:R-:W-:-:S10]  /*01d0*/  DFMA R2, R2, R10, R6 ;  /* 0x0000000a0202722b */ /* 0x000fd40000000006 */
[----:B------:R-:W-:-:S05]  /*01e0*/  FFMA R6, RZ, R9, R3 ;  /* 0x00000009ff067223 */ /* 0x000fca0000000003 */
[----:B------:R-:W-:-:S13]  /*01f0*/  FSETP.GT.AND P0, PT, |R6|, 1.469367938527859385e-39, PT ;  /* 0x001000000600780b */ /* 0x000fda0003f04200 */
[----:B------:R-:W-:Y:S05]  /*0200*/  @P0 BRA P1, `(.L_x_2) ;  /* 0x0000000000100947 */ /* 0x000fea0000800000 */
[----:B------:R-:W-:-:S07]  /*0210*/  MOV R0, 0x230 ;  /* 0x0000023000007802 */ /* 0x000fce0000000f00 */
[----:B------:R-:W-:Y:S05]  /*0220*/  CALL.REL.NOINC `($__internal_0_$__cuda_sm20_div_rn_f64_full) ;  /* 0x0000000000147944 */ /* 0x000fea0003c00000 */
[----:B------:R-:W-:Y:S02]  /*0230*/  IMAD.MOV.U32 R2, RZ, RZ, R14 ;  /* 0x000000ffff027224 */ /* 0x000fe400078e000e */
[----:B------:R-:W-:-:S07]  /*0240*/  IMAD.MOV.U32 R3, RZ, RZ, R15 ;  /* 0x000000ffff037224 */ /* 0x000fce00078e000f */
.L_x_2:
[----:B------:R-:W-:Y:S05]  /*0250*/  BSYNC.RECONVERGENT B0 ;  /* 0x0000000000007941 */ /* 0x000fea0003800200 */
.L_x_1:
[----:B------:R-:W-:Y:S01]  /*0260*/  STG.E.64 desc[UR4][R4.64], R2 ;  /* 0x0000000204007986 */ /* 0x000fe2000c101b04 */
[----:B------:R-:W-:Y:S05]  /*0270*/  EXIT ;  /* 0x000000000000794d */ /* 0x000fea0003800000 */
        .weak           $__internal_0_$__cuda_sm20_div_rn_f64_full
        .type           $__internal_0_$__cuda_sm20_div_rn_f64_full,@function
        .size           $__internal_0_$__cuda_sm20_div_rn_f64_full,(.L_x_19 - $__internal_0_$__cuda_sm20_div_rn_f64_full)
$__internal_0_$__cuda_sm20_div_rn_f64_full:
[C---:B------:R-:W-:Y:S01]  /*0280*/  FSETP.GEU.AND P0, PT, |R9|.reuse, 1.469367938527859385e-39, PT ;  /* 0x001000000900780b */ /* 0x040fe20003f0e200 */
[----:B------:R-:W0:Y:S01]  /*0290*/  LDC.64 R2, c[0x0][0x390] ;  /* 0x0000e400ff027b82 */ /* 0x000e220000000a00 */
[C---:B------:R-:W-:Y:S01]  /*02a0*/  LOP3.LUT R6, R9.reuse, 0x800fffff, RZ, 0xc0, !PT ;  /* 0x800fffff09067812 */ /* 0x040fe200078ec0ff */
[----:B------:R-:W-:Y:S01]  /*02b0*/  IMAD.MOV.U32 R10, RZ, RZ, 0x1 ;  /* 0x00000001ff0a7424 */ /* 0x000fe200078e00ff */
[----:B------:R-:W-:Y:S01]  /*02c0*/  LOP3.LUT R18, R9, 0x7ff00000, RZ, 0xc0, !PT ;  /* 0x7ff0000009127812 */ /* 0x000fe200078ec0ff */
[----:B------:R-:W-:Y:S01]  /*02d0*/  IMAD.MOV.U32 R14, RZ, RZ, 0x1ca00000 ;  /* 0x1ca00000ff0e7424 */ /* 0x000fe200078e00ff */
[----:B------:R-:W-:Y:S01]  /*02e0*/  LOP3.LUT R7, R6, 0x3ff00000, RZ, 0xfc, !PT ;  /* 0x3ff0000006077812 */ /* 0x000fe200078efcff */
[----:B------:R-:W-:-:S06]  /*02f0*/  IMAD.MOV.U32 R6, RZ, RZ, R8 ;  /* 0x000000ffff067224 */ /* 0x000fcc00078e0008 */
[----:B------:R-:W-:-:S06]  /*0300*/  @!P0 DMUL R6, R8, 8.98846567431157953865e+307 ;  /* 0x7fe0000008068828 */ /* 0x000fcc0000000000 */
[----:B------:R-:W1:Y:S01]  /*0310*/  MUFU.RCP64H R11, R7 ;  /* 0x00000007000b7308 */ /* 0x000e620000001800 */
[----:B0-----:R-:W-:-:S04]  /*0320*/  LOP3.LUT R15, R3, 0x7ff00000, RZ, 0xc0, !PT ;  /* 0x7ff00000030f7812 */ /* 0x001fc800078ec0ff */
[----:B------:R-:W-:Y:S01]  /*0330*/  ISETP.GE.U32.AND P1, PT, R15, R18, PT ;  /* 0x000000120f00720c */ /* 0x000fe20003f26070 */
[----:B------:R-:W-:Y:S01]  /*0340*/  IMAD.MOV.U32 R20, RZ, RZ, R15 ;  /* 0x000000ffff147224 */ /* 0x000fe200078e000f */
[----:B-1----:R-:W-:-:S08]  /*0350*/  DFMA R12, R10, -R6, 1 ;  /* 0x3ff000000a0c742b */ /* 0x002fd00000000806 */
[----:B------:R-:W-:-:S08]  /*0360*/  DFMA R12, R12, R12, R12 ;  /* 0x0000000c0c0c722b */ /* 0x000fd0000000000c */
[----:B------:R-:W-:Y:S01]  /*0370*/  DFMA R12, R10, R12, R10 ;  /* 0x0000000c0a0c722b */ /* 0x000fe2000000000a */
[----:B------:R-:W-:Y:S02]  /*0380*/  SEL R10, R14, 0x63400000, !P1 ;  /* 0x634000000e0a7807 */ /* 0x000fe40004800000 */
[----:B------:R-:W-:Y:S02]  /*0390*/  FSETP.GEU.AND P1, PT, |R3|, 1.469367938527859385e-39, PT ;  /* 0x001000000300780b */ /* 0x000fe40003f2e200 */
[----:B------:R-:W-:Y:S01]  /*03a0*/  LOP3.LUT R11, R10, 0x800fffff, R3, 0xf8, !PT ;  /* 0x800fffff0a0b7812 */ /* 0x000fe200078ef803 */
[----:B------:R-:W-:Y:S02]  /*03b0*/  IMAD.MOV.U32 R10, RZ, RZ, R2 ;  /* 0x000000ffff0a7224 */ /* 0x000fe400078e0002 */
[----:B------:R-:W-:-:S08]  /*03c0*/  DFMA R16, R12, -R6, 1 ;  /* 0x3ff000000c10742b */ /* 0x000fd00000000806 */
[----:B------:R-:W-:Y:S01]  /*03d0*/  DFMA R12, R12, R16, R12 ;  /* 0x000000100c0c722b */ /* 0x000fe2000000000c */
[----:B------:R-:W-:Y:S10]  /*03e0*/  @P1 BRA `(.L_x_3) ;  /* 0x0000000000201947 */ /* 0x000ff40003800000 */
[----:B------:R-:W-:-:S04]  /*03f0*/  LOP3.LUT R16, R9, 0x7ff00000, RZ, 0xc0, !PT ;  /* 0x7ff0000009107812 */ /* 0x000fc800078ec0ff */
[----:B------:R-:W-:-:S04]  /*0400*/  ISETP.GE.U32.AND P1, PT, R15, R16, PT ;  /* 0x000000100f00720c */ /* 0x000fc80003f26070 */
[----:B------:R-:W-:-:S04]  /*0410*/  SEL R16, R14, 0x63400000, !P1 ;  /* 0x634000000e107807 */ /* 0x000fc80004800000 */
[----:B------:R-:W-:-:S04]  /*0420*/  LOP3.LUT R16, R16, 0x80000000, R3, 0xf8, !PT ;  /* 0x8000000010107812 */ /* 0x000fc800078ef803 */
[----:B------:R-:W-:Y:S01]  /*0430*/  LOP3.LUT R17, R16, 0x100000, RZ, 0xfc, !PT ;  /* 0x0010000010117812 */ /* 0x000fe200078efcff */
[----:B------:R-:W-:-:S06]  /*0440*/  IMAD.MOV.U32 R16, RZ, RZ, RZ ;  /* 0x000000ffff107224 */ /* 0x000fcc00078e00ff */
[----:B------:R-:W-:-:S10]  /*0450*/  DFMA R10, R10, 2, -R16 ;  /* 0x400000000a0a782b */ /* 0x000fd40000000810 */
[----:B------:R-:W-:-:S07]  /*0460*/  LOP3.LUT R20, R11, 0x7ff00000, RZ, 0xc0, !PT ;  /* 0x7ff000000b147812 */ /* 0x000fce00078ec0ff */
.L_x_3:
[----:B------:R-:W-:Y:S01]  /*0470*/  IMAD.MOV.U32 R21, RZ, RZ, R18 ;  /* 0x000000ffff157224 */ /* 0x000fe200078e0012 */
[----:B------:R-:W-:Y:S01]  /*0480*/  @!P0 LOP3.LUT R21, R7, 0x7ff00000, RZ, 0xc0, !PT ;  /* 0x7ff0000007158812 */ /* 0x000fe200078ec0ff */
[----:B------:R-:W-:Y:S01]  /*0490*/  VIADD R22, R20, 0xffffffff ;  /* 0xffffffff14167836 */ /* 0x000fe20000000000 */
[----:B------:R-:W-:Y:S01]  /*04a0*/  DMUL R16, R12, R10 ;  /* 0x0000000a0c107228 */ /* 0x000fe20000000000 */
[----:B------:R-:W-:Y:S02]  /*04b0*/  BSSY.RECONVERGENT B1, `(.L_x_4) ;  /* 0x0000038000017945 */ /* 0x000fe40003800200 */
[----:B------:R-:W-:Y:S01]  /*04c0*/  VIADD R23, R21, 0xffffffff ;  /* 0xffffffff15177836 */ /* 0x000fe20000000000 */
[----:B------:R-:W-:-:S04]  /*04d0*/  ISETP.GT.U32.AND P0, PT, R22, 0x7feffffe, PT ;  /* 0x7feffffe1600780c */ /* 0x000fc80003f04070 */
[----:B------:R-:W-:Y:S01]  /*04e0*/  ISETP.GT.U32.OR P0, PT, R23, 0x7feffffe, P0 ;  /* 0x7feffffe1700780c */ /* 0x000fe20000704470 */
[----:B------:R-:W-:-:S08]  /*04f0*/  DFMA R18, R16, -R6, R10 ;  /* 0x800000061012722b */ /* 0x000fd0000000000a */
[----:B------:R-:W-:-:S04]  /*0500*/  DFMA R12, R12, R18, R16 ;  /* 0x000000120c0c722b */ /* 0x000fc80000000010 */
[----:B------:R-:W-:Y:S07]  /*0510*/  @P0 BRA `(.L_x_5) ;  /* 0x00000000006c0947 */ /* 0x000fee0003800000 */
[----:B------:R-:W-:-:S04]  /*0520*/  LOP3.LUT R16, R9, 0x7ff00000, RZ, 0xc0, !PT ;  /* 0x7ff0000009107812 */ /* 0x000fc800078ec0ff */
[CC--:B------:R-:W-:Y:S02]  /*0530*/  VIADDMNMX R2, R15.reuse, -R16.reuse, 0xb9600000, !PT ;  /* 0xb96000000f027446 */ /* 0x0c0fe40007800910 */
[----:B------:R-:W-:Y:S02]  /*0540*/  ISETP.GE.U32.AND P0, PT, R15, R16, PT ;  /* 0x000000100f00720c */ /* 0x000fe40003f06070 */
[----:B------:R-:W-:Y:S02]  /*0550*/  VIMNMX R2, PT, PT, R2, 0x46a00000, PT ;  /* 0x46a0000002027848 */ /* 0x000fe40003fe0100 */
[----:B------:R-:W-:-:S05]  /*0560*/  SEL R3, R14, 0x63400000, !P0 ;  /* 0x634000000e037807 */ /* 0x000fca0004000000 */
[----:B------:R-:W-:Y:S02]  /*0570*/  IMAD.IADD R16, R2, 0x1, -R3 ;  /* 0x0000000102107824 */ /* 0x000fe400078e0a03 */
[----:B------:R-:W-:Y:S02]  /*0580*/  IMAD.MOV.U32 R2, RZ, RZ, RZ ;  /* 0x000000ffff027224 */ /* 0x000fe400078e00ff */
[----:B------:R-:W-:-:S06]  /*0590*/  VIADD R3, R16, 0x7fe00000 ;  /* 0x7fe0000010037836 */ /* 0x000fcc0000000000 */
[----:B------:R-:W-:-:S10]  /*05a0*/  DMUL R14, R12, R2 ;  /* 0x000000020c0e7228 */ /* 0x000fd40000000000 */
[----:B------:R-:W-:-:S13]  /*05b0*/  FSETP.GTU.AND P0, PT, |R15|, 1.469367938527859385e-39, PT ;  /* 0x001000000f00780b */ /* 0x000fda0003f0c200 */
[----:B------:R-:W-:Y:S05]  /*05c0*/  @P0 BRA `(.L_x_6) ;  /* 0x0000000000980947 */ /* 0x000fea0003800000 */
[----:B------:R-:W-:Y:S01]  /*05d0*/  DFMA R6, R12, -R6, R10 ;  /* 0x800000060c06722b */ /* 0x000fe2000000000a */
[----:B------:R-:W-:-:S09]  /*05e0*/  IMAD.MOV.U32 R2, RZ, RZ, RZ ;  /* 0x000000ffff027224 */ /* 0x000fd200078e00ff */
[C---:B------:R-:W-:Y:S02]  /*05f0*/  FSETP.NEU.AND P0, PT, R7.reuse, RZ, PT ;  /* 0x000000ff0700720b */ /* 0x040fe40003f0d000 */
[----:B------:R-:W-:-:S04]  /*0600*/  LOP3.LUT R9, R7, 0x80000000, R9, 0x48, !PT ;  /* 0x8000000007097812 */ /* 0x000fc800078e4809 */
[----:B------:R-:W-:-:S07]  /*0610*/  LOP3.LUT R3, R9, R3, RZ, 0xfc, !PT ;  /* 0x0000000309037212 */ /* 0x000fce00078efcff */
[----:B------:R-:W-:Y:S05]  /*0620*/  @!P0 BRA `(.L_x_6) ;  /* 0x0000000000808947 */ /* 0x000fea0003800000 */
[----:B------:R-:W-:Y:S01]  /*0630*/  IMAD.MOV R7, RZ, RZ, -R16 ;  /* 0x000000ffff077224 */ /* 0x000fe200078e0a10 */
[----:B------:R-:W-:Y:S01]  /*0640*/  DMUL.RP R2, R12, R2 ;  /* 0x000000020c027228 */ /* 0x000fe20000008000 */
[----:B------:R-:W-:-:S06]  /*0650*/  IMAD.MOV.U32 R6, RZ, RZ, RZ ;  /* 0x000000ffff067224 */ /* 0x000fcc00078e00ff */
[----:B------:R-:W-:-:S03]  /*0660*/  DFMA R6, R14, -R6, R12 ;  /* 0x800000060e06722b */ /* 0x000fc6000000000c */
[----:B------:R-:W-:-:S03]  /*0670*/  LOP3.LUT R9, R3, R9, RZ, 0x3c, !PT ;  /* 0x0000000903097212 */ /* 0x000fc600078e3cff */
[----:B------:R-:W-:-:S04]  /*0680*/  IADD3 R6, PT, PT, -R16, -0x43300000, RZ ;  /* 0xbcd0000010067810 */ /* 0x000fc80007ffe1ff */
[----:B------:R-:W-:-:S04]  /*0690*/  FSETP.NEU.AND P0, PT, |R7|, R6, PT ;  /* 0x000000060700720b */ /* 0x000fc80003f0d200 */
[----:B------:R-:W-:Y:S02]  /*06a0*/  FSEL R14, R2, R14, !P0 ;  /* 0x0000000e020e7208 */ /* 0x000fe40004000000 */
[----:B------:R-:W-:Y:S01]  /*06b0*/  FSEL R15, R9, R15, !P0 ;  /* 0x0000000f090f7208 */ /* 0x000fe20004000000 */
[----:B------:R-:W-:Y:S06]  /*06c0*/  BRA `(.L_x_6) ;  /* 0x0000000000587947 */ /* 0x000fec0003800000 */
.L_x_5:
[----:B------:R-:W0:Y:S02]  /*06d0*/  LDC.64 R6, c[0x0][0x390] ;  /* 0x0000e400ff067b82 */ /* 0x000e240000000a00 */
[----:B0-----:R-:W-:-:S14]  /*06e0*/  DSETP.NAN.AND P0, PT, R6, R6, PT ;  /* 0x000000060600722a */ /* 0x001fdc0003f08000 */
[----:B------:R-:W-:Y:S05]  /*06f0*/  @P0 BRA `(.L_x_7) ;  /* 0x0000000000440947 */ /* 0x000fea0003800000 */
[----:B------:R-:W-:-:S14]  /*0700*/  DSETP.NAN.AND P0, PT, R8, R8, PT ;  /* 0x000000080800722a */ /* 0x000fdc0003f08000 */
[----:B------:R-:W-:Y:S05]  /*0710*/  @P0 BRA `(.L_x_8) ;  /* 0x0000000000300947 */ /* 0x000fea0003800000 */
[----:B------:R-:W-:Y:S01]  /*0720*/  ISETP.NE.AND P0, PT, R20, R21, PT ;  /* 0x000000151400720c */ /* 0x000fe20003f05270 */
[----:B------:R-:W-:Y:S02]  /*0730*/  IMAD.MOV.U32 R14, RZ, RZ, 0x0 ;  /* 0x00000000ff0e7424 */ /* 0x000fe400078e00ff */
[----:B------:R-:W-:-:S10]  /*0740*/  IMAD.MOV.U32 R15, RZ, RZ, -0x80000 ;  /* 0xfff80000ff0f7424 */ /* 0x000fd400078e00ff */
[----:B------:R-:W-:Y:S05]  /*0750*/  @!P0 BRA `(.L_x_6) ;  /* 0x0000000000348947 */ /* 0x000fea0003800000 */
[----:B------:R-:W-:Y:S02]  /*0760*/  ISETP.NE.AND P0, PT, R20, 0x7ff00000, PT ;  /* 0x7ff000001400780c */ /* 0x000fe40003f05270 */
[----:B------:R-:W-:Y:S02]  /*0770*/  LOP3.LUT R15, R9, 0x80000000, R3, 0x48, !PT ;  /* 0x80000000090f7812 */ /* 0x000fe400078e4803 */
[----:B------:R-:W-:-:S13]  /*0780*/  ISETP.EQ.OR P0, PT, R21, RZ, !P0 ;  /* 0x000000ff1500720c */ /* 0x000fda0004702670 */
[----:B------:R-:W-:Y:S01]  /*0790*/  @P0 LOP3.LUT R2, R15, 0x7ff00000, RZ, 0xfc, !PT ;  /* 0x7ff000000f020812 */ /* 0x000fe200078efcff */
[----:B------:R-:W-:Y:S02]  /*07a0*/  @!P0 IMAD.MOV.U32 R14, RZ, RZ, RZ ;  /* 0x000000ffff0e8224 */ /* 0x000fe400078e00ff */
[----:B------:R-:W-:Y:S02]  /*07b0*/  @P0 IMAD.MOV.U32 R14, RZ, RZ, RZ ;  /* 0x000000ffff0e0224 */ /* 0x000fe400078e00ff */
[----:B------:R-:W-:Y:S01]  /*07c0*/  @P0 IMAD.MOV.U32 R15, RZ, RZ, R2 ;  /* 0x000000ffff0f0224 */ /* 0x000fe200078e0002 */
[----:B------:R-:W-:Y:S06]  /*07d0*/  BRA `(.L_x_6) ;  /* 0x0000000000147947 */ /* 0x000fec0003800000 */
.L_x_8:
[----:B------:R-:W-:Y:S01]  /*07e0*/  LOP3.LUT R15, R9, 0x80000, RZ, 0xfc, !PT ;  /* 0x00080000090f7812 */ /* 0x000fe200078efcff */
[----:B------:R-:W-:Y:S01]  /*07f0*/  IMAD.MOV.U32 R14, RZ, RZ, R8 ;  /* 0x000000ffff0e7224 */ /* 0x000fe200078e0008 */
[----:B------:R-:W-:Y:S06]  /*0800*/  BRA `(.L_x_6) ;  /* 0x0000000000087947 */ /* 0x000fec0003800000 */
.L_x_7:
[----:B------:R-:W-:Y:S01]  /*0810*/  LOP3.LUT R15, R3, 0x80000, RZ, 0xfc, !PT ;  /* 0x00080000030f7812 */ /* 0x000fe200078efcff */
[----:B------:R-:W-:-:S07]  /*0820*/  IMAD.MOV.U32 R14, RZ, RZ, R2 ;  /* 0x000000ffff0e7224 */ /* 0x000fce00078e0002 */
.L_x_6:
[----:B------:R-:W-:Y:S05]  /*0830*/  BSYNC.RECONVERGENT B1 ;  /* 0x0000000000017941 */ /* 0x000fea0003800200 */
.L_x_4:
[----:B------:R-:W-:Y:S02]  /*0840*/  IMAD.MOV.U32 R2, RZ, RZ, R0 ;  /* 0x000000ffff027224 */ /* 0x000fe400078e0000 */
[----:B------:R-:W-:-:S04]  /*0850*/  IMAD.MOV.U32 R3, RZ, RZ, 0x0 ;  /* 0x00000000ff037424 */ /* 0x000fc800078e00ff */
[----:B------:R-:W-:Y:S05]  /*0860*/  RET.REL.NODEC R2 `(calculate_reciprocal) ;  /* 0xfffffff402e47950 */ /* 0x000fea0003c3ffff */
.L_x_9:
        /* <DEDUP_REMOVED lines=9> */
.L_x_19:


//--------------------- .text.count_particles_in_bin --------------------------
	.section	.text.count_particles_in_bin,"ax",@progbits
	.align	128
        .global         count_particles_in_bin
        .type           count_particles_in_bin,@function
        .size           count_particles_in_bin,(.L_x_22 - count_particles_in_bin)
        .other          count_particles_in_bin,@"STO_CUDA_ENTRY STV_DEFAULT"
count_particles_in_bin:
.text.count_particles_in_bin:
[----:B------:R-:W-:Y:S01]  /*0000*/  LDC R1, c[0x0][0x37c] ;  /* 0x0000df00ff017b82 */ /* 0x000fe20000000800 */
[----:B------:R-:W0:Y:S07]  /*0010*/  S2R R9, SR_TID.X ;  /* 0x0000000000097919 */ /* 0x000e2e0000002100 */
[----:B------:R-:W1:Y:S01]  /*0020*/  LDC.64 R2, c[0x0][0x390] ;  /* 0x0000e400ff027b82 */ /* 0x000e620000000a00 */
[----:B------:R-:W0:Y:S01]  /*0030*/  LDCU UR4, c[0x0][0x360] ;  /* 0x00006c00ff0477ac */ /* 0x000e220008000800 */
[----:B------:R-:W0:Y:S02]  /*0040*/  S2R R0, SR_CTAID.X ;  /* 0x0000000000007919 */ /* 0x000e240000002500 */
[----:B0-----:R-:W-:-:S02]  /*0050*/  IMAD R9, R0, UR4, R9 ;  /* 0x0000000400097c24 */ /* 0x001fc4000f8e0209 */
[----:B-1----:R-:W-:-:S05]  /*0060*/  IMAD R0, R3, R2, RZ ;  /* 0x0000000203007224 */ /* 0x002fca00078e02ff */
        /* <DEDUP_REMOVED lines=8> */
[----:B-1----:R0:W2:Y:S01]  /*00f0*/  LDG.E.CONSTANT R3, desc[UR4][R4.64] ;  /* 0x0000000404037981 */ /* 0x0020a2000c1e9900 */
[----:B------:R-:W1:Y:S01]  /*0100*/  I2F.RP R0, R11 ;  /* 0x0000000b00007306 */ /* 0x000e620000209400 */
[----:B0-----:R-:W-:-:S07]  /*0110*/  IABS R4, R9 ;  /* 0x0000000900047213 */ /* 0x001fce0000000000 */
[----:B-1----:R-:W0:Y:S02]  /*0120*/  MUFU.RCP R0, R0 ;  /* 0x0000000000007308 */ /* 0x002e240000001000 */
[----:B0-----:R-:W-:-:S06]  /*0130*/  IADD3 R6, PT, PT, R0, 0xffffffe, RZ ;  /* 0x0ffffffe00067810 */ /* 0x001fcc0007ffe0ff */
[----:B------:R0:W1:Y:S02]  /*0140*/  F2I.FTZ.U32.TRUNC.NTZ R7, R6 ;  /* 0x0000000600077305 */ /* 0x000064000021f000 */
[----:B0-----:R-:W-:Y:S01]  /*0150*/  IMAD.MOV.U32 R6, RZ, RZ, RZ ;  /* 0x000000ffff067224 */ /* 0x001fe200078e00ff */
[----:B-1----:R-:W-:-:S05]  /*0160*/  IADD3 R8, PT, PT, RZ, -R7, RZ ;  /* 0x80000007ff087210 */ /* 0x002fca0007ffe0ff */
[----:B------:R-:W-:-:S04]  /*0170*/  IMAD R13, R8, R11, RZ ;  /* 0x0000000b080d7224 */ /* 0x000fc800078e02ff */
[----:B------:R-:W-:-:S04]  /*0180*/  IMAD.HI.U32 R7, R7, R13, R6 ;  /* 0x0000000d07077227 */ /* 0x000fc800078e0006 */
[----:B------:R-:W-:Y:S02]  /*0190*/  HFMA2 R6, -RZ, RZ, 0, 0 ;  /* 0x00000000ff067431 */ /* 0x000fe400000001ff */
[----:B------:R-:W-:-:S05]  /*01a0*/  IMAD.HI.U32 R7, R7, R4, RZ ;  /* 0x0000000407077227 */ /* 0x000fca00078e00ff */
[----:B------:R-:W-:-:S05]  /*01b0*/  IADD3 R7, PT, PT, -R7, RZ, RZ ;  /* 0x000000ff07077210 */ /* 0x000fca0007ffe1ff */
[C---:B------:R-:W-:Y:S02]  /*01c0*/  IMAD R0, R11.reuse, R7, R4 ;  /* 0x000000070b007224 */ /* 0x040fe400078e0204 */
[----:B------:R-:W0:Y:S01]  /*01d0*/  LDC.64 R4, c[0x0][0x380] ;  /* 0x0000e000ff047b82 */ /* 0x000e220000000a00 */
[----:B------:R-:W-:Y:S02]  /*01e0*/  IMAD.MOV.U32 R7, RZ, RZ, 0x3ff00000 ;  /* 0x3ff00000ff077424 */ /* 0x000fe400078e00ff */
[----:B------:R-:W-:-:S13]  /*01f0*/  ISETP.GT.U32.AND P0, PT, R11, R0, PT ;  /* 0x000000000b00720c */ /* 0x000fda0003f04070 */
[----:B------:R-:W-:Y:S01]  /*0200*/  @!P0 IMAD.IADD R0, R0, 0x1, -R11 ;  /* 0x0000000100008824 */ /* 0x000fe200078e0a0b */
[----:B------:R-:W-:-:S04]  /*0210*/  ISETP.NE.AND P0, PT, R2, RZ, PT ;  /* 0x000000ff0200720c */ /* 0x000fc80003f05270 */
[----:B------:R-:W-:-:S13]  /*0220*/  ISETP.GT.U32.AND P1, PT, R11, R0, PT ;  /* 0x000000000b00720c */ /* 0x000fda0003f24070 */
[----:B------:R-:W-:-:S05]  /*0230*/  @!P1 IADD3 R0, PT, PT, R0, -R11, RZ ;  /* 0x8000000b00009210 */ /* 0x000fca0007ffe0ff */
[----:B------:R-:W-:Y:S01]  /*0240*/  @!P2 IMAD.MOV R0, RZ, RZ, -R0 ;  /* 0x000000ffff00a224 */ /* 0x000fe200078e0a00 */
[----:B------:R-:W-:-:S05]  /*0250*/  @!P0 LOP3.LUT R0, RZ, R2, RZ, 0x33, !PT ;  /* 0x00000002ff008212 */ /* 0x000fca00078e33ff */
[----:B--2---:R-:W-:-:S04]  /*0260*/  IMAD R3, R0, UR6, R3 ;  /* 0x0000000600037c24 */ /* 0x004fc8000f8e0203 */
[----:B0-----:R-:W-:-:S05]  /*0270*/  IMAD.WIDE R2, R3, 0x8, R4 ;  /* 0x0000000803027825 */ /* 0x001fca00078e0204 */
[----:B------:R-:W-:Y:S01]  /*0280*/  REDG.E.ADD.F64.RN.STRONG.GPU desc[UR4][R2.64], R6 ;  /* 0x00000006020079a6 */ /* 0x000fe2000c12ff04 */
[----:B------:R-:W-:Y:S05]  /*0290*/  EXIT ;  /* 0x000000000000794d */ /* 0x000fea0003800000 */
.L_x_10:
        /* <DEDUP_REMOVED lines=14> */
.L_x_22:


//--------------------- .text.compensate_particle_amount --------------------------
	.section	.text.compensate_particle_amount,"ax",@progbits
	.align	128
        .global         compensate_particle_amount
        .type           compensate_particle_amount,@function
        .size           compensate_particle_amount,(.L_x_23 - compensate_particle_amount)
        .other          compensate_particle_amount,@"STO_CUDA_ENTRY STV_DEFAULT"
compensate_particle_amount:
.text.compensate_particle_amount:
        /* <DEDUP_REMOVED lines=10> */
[----:B------:R-:W1:Y:S07]  /*00a0*/  LDCU.64 UR4, c[0x0][0x358] ;  /* 0x00006b00ff0477ac */ /* 0x000e6e0008000a00 */
[----:B------:R-:W2:Y:S01]  /*00b0*/  LDC.64 R4, c[0x0][0x380] ;  /* 0x0000e000ff047b82 */ /* 0x000ea20000000a00 */
[----:B0-----:R-:W-:-:S06]  /*00c0*/  IMAD.WIDE R2, R7, 0x8, R2 ;  /* 0x0000000807027825 */ /* 0x001fcc00078e0202 */
[----:B-1----:R-:W3:Y:S01]  /*00d0*/  LDG.E.64.CONSTANT R2, desc[UR4][R2.64] ;  /* 0x0000000402027981 */ /* 0x002ee2000c1e9b00 */
[----:B--2---:R-:W-:-:S05]  /*00e0*/  IMAD.WIDE R4, R7, 0x8, R4 ;  /* 0x0000000807047825 */ /* 0x004fca00078e0204 */
[----:B------:R-:W3:Y:S02]  /*00f0*/  LDG.E.64 R6, desc[UR4][R4.64] ;  /* 0x0000000404067981 */ /* 0x000ee4000c1e1b00 */
[----:B---3--:R-:W-:-:S07]  /*0100*/  DMUL R6, R2, R6 ;  /* 0x0000000602067228 */ /* 0x008fce0000000000 */
[----:B------:R-:W-:Y:S01]  /*0110*/  STG.E.64 desc[UR4][R4.64], R6 ;  /* 0x0000000604007986 */ /* 0x000fe2000c101b04 */
[----:B------:R-:W-:Y:S05]  /*0120*/  EXIT ;  /* 0x000000000000794d */ /* 0x000fea0003800000 */
.L_x_11:
        /* <DEDUP_REMOVED lines=13> */
.L_x_23:


//--------------------- .text.find_difference_profile --------------------------
	.section	.text.find_difference_profile,"ax",@progbits
	.align	128
        .global         find_difference_profile
        .type           find_difference_profile,@function
        .size           find_difference_profile,(.L_x_24 - find_difference_profile)
        .other          find_difference_profile,@"STO_CUDA_ENTRY STV_DEFAULT"
find_difference_profile:
.text.find_difference_profile:
[----:B------:R-:W-:Y:S01]  /*0000*/  LDC R1, c[0x0][0x37c] ;  /* 0x0000df00ff017b82 */ /* 0x000fe20000000800 */
[----:B------:R-:W0:Y:S01]  /*0010*/  S2R R0, SR_TID.X ;  /* 0x0000000000007919 */ /* 0x000e220000002100 */
[----:B------:R-:W0:Y:S01]  /*0020*/  LDCU UR4, c[0x0][0x360] ;  /* 0x00006c00ff0477ac */ /* 0x000e220008000800 */
[----:B------:R-:W0:Y:S01]  /*0030*/  S2R R3, SR_CTAID.X ;  /* 0x0000000000037919 */ /* 0x000e220000002500 */
[----:B------:R-:W1:Y:S01]  /*0040*/  LDCU UR8, c[0x0][0x398] ;  /* 0x00007300ff0877ac */ /* 0x000e620008000800 */
[----:B0-----:R-:W-:-:S05]  /*0050*/  IMAD R0, R3, UR4, R0 ;  /* 0x0000000403007c24 */ /* 0x001fca000f8e0200 */
[----:B-1----:R-:W-:-:S13]  /*0060*/  ISETP.GE.AND P0, PT, R0, UR8, PT ;  /* 0x0000000800007c0c */ /* 0x002fda000bf06270 */
[----:B------:R-:W-:Y:S05]  /*0070*/  @P0 EXIT ;  /* 0x000000000000094d */ /* 0x000fea0003800000 */
[----:B------:R-:W0:Y:S01]  /*0080*/  LDC.64 R10, c[0x0][0x390] ;  /* 0x0000e400ff0a7b82 */ /* 0x000e220000000a00 */
[----:B------:R-:W1:Y:S01]  /*0090*/  LDCU UR5, c[0x0][0x370] ;  /* 0x00006e00ff0577ac */ /* 0x000e620008000800 */
[----:B------:R-:W2:Y:S06]  /*00a0*/  LDCU.64 UR6, c[0x0][0x358] ;  /* 0x00006b00ff0677ac */ /* 0x000eac0008000a00 */
[----:B------:R-:W3:Y:S08]  /*00b0*/  LDC.64 R14, c[0x0][0x380] ;  /* 0x0000e000ff0e7b82 */ /* 0x000ef00000000a00 */
[----:B------:R-:W4:Y:S01]  /*00c0*/  LDC.64 R12, c[0x0][0x388] ;  /* 0x0000e200ff0c7b82 */ /* 0x000f220000000a00 */
[----:B-1----:R-:W-:-:S12]  /*00d0*/  UIMAD UR4, UR4, UR5, URZ ;  /* 0x00000005040472a4 */ /* 0x002fd8000f8e02ff */
.L_x_12:
[----:B0-----:R-:W-:-:S04]  /*00e0*/  IMAD.WIDE R2, R0, 0x8, R10 ;  /* 0x0000000800027825 */ /* 0x001fc800078e020a */
[C---:B----4-:R-:W-:Y:S02]  /*00f0*/  IMAD.WIDE R4, R0.reuse, 0x8, R12 ;  /* 0x0000000800047825 */ /* 0x050fe400078e020c */
[----:B--2---:R-:W2:Y:S04]  /*0100*/  LDG.E.64.CONSTANT R2, desc[UR6][R2.64] ;  /* 0x0000000602027981 */ /* 0x004ea8000c1e9b00 */
[----:B------:R-:W2:Y:S01]  /*0110*/  LDG.E.64.CONSTANT R4, desc[UR6][R4.64] ;  /* 0x0000000604047981 */ /* 0x000ea2000c1e9b00 */
[C---:B-1-3--:R-:W-:Y:S01]  /*0120*/  IMAD.WIDE R8, R0.reuse, 0x8, R14 ;  /* 0x0000000800087825 */ /* 0x04afe200078e020e */
[----:B------:R-:W-:-:S04]  /*0130*/  IADD3 R0, PT, PT, R0, UR4, RZ ;  /* 0x0000000400007c10 */ /* 0x000fc8000fffe0ff */
[----:B------:R-:W-:Y:S01]  /*0140*/  ISETP.GE.AND P0, PT, R0, UR8, PT ;  /* 0x0000000800007c0c */ /* 0x000fe2000bf06270 */
[----:B--2---:R-:W-:-:S07]  /*0150*/  DADD R6, R2, -R4 ;  /* 0x0000000002067229 */ /* 0x004fce0000000804 */
[----:B------:R1:W-:Y:S05]  /*0160*/  STG.E.64 desc[UR6][R8.64], R6 ;  /* 0x0000000608007986 */ /* 0x0003ea000c101b06 */
[----:B------:R-:W-:Y:S05]  /*0170*/  @!P0 BRA `(.L_x_12) ;  /* 0xfffffffc00d88947 */ /* 0x000fea000383ffff */
[----:B------:R-:W-:Y:S05]  /*0180*/  EXIT ;  /* 0x000000000000794d */ /* 0x000fea0003800000 */
.L_x_13:
        /* <DEDUP_REMOVED lines=15> */
.L_x_24:


//--------------------- .text.clip                --------------------------
	.section	.text.clip,"ax",@progbits
	.align	128
        .global         clip
        .type           clip,@function
        .size           clip,(.L_x_25 - clip)
        .other          clip,@"STO_CUDA_ENTRY STV_DEFAULT"
clip:
.text.clip:
        /* <DEDUP_REMOVED lines=9> */
[----:B------:R-:W1:Y:S07]  /*0090*/  LDCU.64 UR4, c[0x0][0x358] ;  /* 0x00006b00ff0477ac */ /* 0x000e6e0008000a00 */
[----:B------:R-:W2:Y:S01]  /*00a0*/  LDC.64 R6, c[0x0][0x390] ;  /* 0x0000e400ff067b82 */ /* 0x000ea20000000a00 */
[----:B0-----:R-:W-:-:S05]  /*00b0*/  IMAD.WIDE R2, R5, 0x8, R2 ;  /* 0x0000000805027825 */ /* 0x001fca00078e0202 */
[----:B-1----:R-:W2:Y:S02]  /*00c0*/  LDG.E.64 R4, desc[UR4][R2.64] ;  /* 0x0000000402047981 */ /* 0x002ea4000c1e1b00 */
[----:B--2---:R-:W-:-:S14]  /*00d0*/  DSETP.GEU.AND P0, PT, R4, R6, PT ;  /* 0x000000060400722a */ /* 0x004fdc0003f0e000 */
[----:B------:R-:W-:Y:S05]  /*00e0*/  @P0 EXIT ;  /* 0x000000000000094d */ /* 0x000fea0003800000 */
[----:B------:R-:W-:Y:S01]  /*00f0*/  STG.E.64 desc[UR4][R2.64], R6 ;  /* 0x0000000602007986 */ /* 0x000fe2000c101b04 */
[----:B------:R-:W-:Y:S05]  /*0100*/  EXIT ;  /* 0x000000000000794d */ /* 0x000fea0003800000 */
.L_x_14:
        /* <DEDUP_REMOVED lines=15> */
.L_x_25:


//--------------------- .text.project             --------------------------
	.section	.text.project,"ax",@progbits
	.align	128
        .global         project
        .type           project,@function
        .size           project,(.L_x_26 - project)
        .other          project,@"STO_CUDA_ENTRY STV_DEFAULT"
project:
.text.project:
        /* <DEDUP_REMOVED lines=9> */
[----:B------:R-:W-:Y:S01]  /*0090*/  IABS R7, R3 ;  /* 0x0000000300077213 */ /* 0x000fe20000000000 */
[----:B------:R-:W0:Y:S03]  /*00a0*/  LDCU.64 UR4, c[0x0][0x358] ;  /* 0x00006b00ff0477ac */ /* 0x000e260008000a00 */
[----:B------:R-:W1:Y:S08]  /*00b0*/  I2F.RP R2, R7 ;  /* 0x0000000700027306 */ /* 0x000e700000209400 */
[----:B-1----:R-:W1:Y:S02]  /*00c0*/  MUFU.RCP R2, R2 ;  /* 0x0000000200027308 */ /* 0x002e640000001000 */
[----:B-1----:R-:W-:-:S06]  /*00d0*/  VIADD R4, R2, 0xffffffe ;  /* 0x0ffffffe02047836 */ /* 0x002fcc0000000000 */
[----:B------:R1:W2:Y:S02]  /*00e0*/  F2I.FTZ.U32.TRUNC.NTZ R5, R4 ;  /* 0x0000000400057305 */ /* 0x0002a4000021f000 */
[----:B-1----:R-:W-:Y:S02]  /*00f0*/  HFMA2 R4, -RZ, RZ, 0, 0 ;  /* 0x00000000ff047431 */ /* 0x002fe400000001ff */
[----:B--2---:R-:W-:-:S04]  /*0100*/  IMAD.MOV R6, RZ, RZ, -R5 ;  /* 0x000000ffff067224 */ /* 0x004fc800078e0a05 */
[----:B------:R-:W-:Y:S01]  /*0110*/  IMAD R9, R6, R7, RZ ;  /* 0x0000000706097224 */ /* 0x000fe200078e02ff */
[----:B------:R-:W-:-:S03]  /*0120*/  IABS R6, R0 ;  /* 0x0000000000067213 */ /* 0x000fc60000000000 */
[----:B------:R-:W-:-:S06]  /*0130*/  IMAD.HI.U32 R5, R5, R9, R4 ;  /* 0x0000000905057227 */ /* 0x000fcc00078e0004 */
[----:B------:R-:W-:Y:S02]  /*0140*/  IMAD.HI.U32 R8, R5, R6, RZ ;  /* 0x0000000605087227 */ /* 0x000fe400078e00ff */
[----:B------:R-:W1:Y:S02]  /*0150*/  LDC.64 R4, c[0x0][0x388] ;  /* 0x0000e200ff047b82 */ /* 0x000e640000000a00 */
[----:B------:R-:W-:-:S04]  /*0160*/  IMAD.MOV R2, RZ, RZ, -R8 ;  /* 0x000000ffff027224 */ /* 0x000fc800078e0a08 */
[----:B------:R-:W-:-:S05]  /*0170*/  IMAD R2, R7, R2, R6 ;  /* 0x0000000207027224 */ /* 0x000fca00078e0206 */
[----:B------:R-:W-:-:S13]  /*0180*/  ISETP.GT.U32.AND P2, PT, R7, R2, PT ;  /* 0x000000020700720c */ /* 0x000fda0003f44070 */
[-C--:B------:R-:W-:Y:S01]  /*0190*/  @!P2 IADD3 R2, PT, PT, R2, -R7.reuse, RZ ;  /* 0x800000070202a210 */ /* 0x080fe20007ffe0ff */
[----:B------:R-:W-:Y:S01]  /*01a0*/  @!P2 VIADD R8, R8, 0x1 ;  /* 0x000000010808a836 */ /* 0x000fe20000000000 */
[----:B------:R-:W-:Y:S01]  /*01b0*/  ISETP.NE.AND P2, PT, R3, RZ, PT ;  /* 0x000000ff0300720c */ /* 0x000fe20003f45270 */
[----:B-1----:R-:W-:Y:S01]  /*01c0*/  IMAD.WIDE R4, R0, 0x4, R4 ;  /* 0x0000000400047825 */ /* 0x002fe200078e0204 */
[----:B------:R-:W-:Y:S02]  /*01d0*/  ISETP.GE.U32.AND P0, PT, R2, R7, PT ;  /* 0x000000070200720c */ /* 0x000fe40003f06070 */
[----:B------:R-:W1:Y:S01]  /*01e0*/  LDC.64 R6, c[0x0][0x390] ;  /* 0x0000e400ff067b82 */ /* 0x000e620000000a00 */
[----:B------:R-:W-:Y:S02]  /*01f0*/  LOP3.LUT R2, R0, R3, RZ, 0x3c, !PT ;  /* 0x0000000300027212 */ /* 0x000fe400078e3cff */
[----:B0-----:R-:W2:Y:S02]  /*0200*/  LDG.E.CONSTANT R5, desc[UR4][R4.64] ;  /* 0x0000000404057981 */ /* 0x001ea4000c1e9900 */
[----:B------:R-:W-:-:S06]  /*0210*/  ISETP.GE.AND P1, PT, R2, RZ, PT ;  /* 0x000000ff0200720c */ /* 0x000fcc0003f26270 */
[----:B------:R-:W-:-:S07]  /*0220*/  @P0 IADD3 R8, PT, PT, R8, 0x1, RZ ;  /* 0x0000000108080810 */ /* 0x000fce0007ffe0ff */
[----:B------:R-:W-:Y:S02]  /*0230*/  @!P1 IADD3 R8, PT, PT, -R8, RZ, RZ ;  /* 0x000000ff08089210 */ /* 0x000fe40007ffe1ff */
[----:B------:R-:W-:Y:S02]  /*0240*/  @!P2 LOP3.LUT R8, RZ, R3, RZ, 0x33, !PT ;  /* 0x00000003ff08a212 */ /* 0x000fe400078e33ff */
[----:B------:R-:W2:Y:S03]  /*0250*/  LDC.64 R2, c[0x0][0x380] ;  /* 0x0000e000ff027b82 */ /* 0x000ea60000000a00 */
[----:B-1----:R-:W-:-:S06]  /*0260*/  IMAD.WIDE R6, R8, 0x8, R6 ;  /* 0x0000000808067825 */ /* 0x002fcc00078e0206 */
[----:B------:R-:W3:Y:S01]  /*0270*/  LDG.E.64.CONSTANT R6, desc[UR4][R6.64] ;  /* 0x0000000406067981 */ /* 0x000ee2000c1e9b00 */
[----:B--2---:R-:W-:-:S05]  /*0280*/  IMAD.WIDE R2, R5, 0x8, R2 ;  /* 0x0000000805027825 */ /* 0x004fca00078e0202 */
[----:B---3--:R-:W-:Y:S01]  /*0290*/  REDG.E.ADD.F64.RN.STRONG.GPU desc[UR4][R2.64], R6 ;  /* 0x00000006020079a6 */ /* 0x008fe2000c12ff04 */
[----:B------:R-:W-:Y:S05]  /*02a0*/  EXIT ;  /* 0x000000000000794d */ /* 0x000fea0003800000 */
.L_x_15:
        /* <DEDUP_REMOVED lines=13> */
.L_x_26:


//--------------------- .text.back_project        --------------------------
	.section	.text.back_project,"ax",@progbits
	.align	128
        .global         back_project
        .type           back_project,@function
        .size           back_project,(.L_x_27 - back_project)
        .other          back_project,@"STO_CUDA_ENTRY STV_DEFAULT"
back_project:
.text.back_project:
[----:B------:R-:W-:Y:S01]  /*0000*/  LDC R1, c[0x0][0x37c] ;  /* 0x0000df00ff017b82 */ /* 0x000fe20000000800 */
[----:B------:R-:W0:Y:S01]  /*0010*/  S2R R0, SR_TID.X ;  /* 0x0000000000007919 */ /* 0x000e220000002100 */
[----:B------:R-:W1:Y:S01]  /*0020*/  LDCU UR5, c[0x0][0x39c] ;  /* 0x00007380ff0577ac */ /* 0x000e620008000800 */
[----:B------:R-:W-:Y:S01]  /*0030*/  CS2R R12, SRZ ;  /* 0x00000000000c7805 */ /* 0x000fe2000001ff00 */
[----:B------:R-:W2:Y:S01]  /*0040*/  LDCU.64 UR6, c[0x0][0x358] ;  /* 0x00006b00ff0677ac */ /* 0x000ea20008000a00 */
[----:B-1----:R-:W-:Y:S01]  /*0050*/  UISETP.GE.AND UP0, UPT, UR5, 0x1, UPT ;  /* 0x000000010500788c */ /* 0x002fe2000bf06270 */
[----:B0-----:R-:W-:-:S08]  /*0060*/  ISETP.NE.AND P0, PT, R0, RZ, PT ;  /* 0x000000ff0000720c */ /* 0x001fd00003f05270 */
[----:B--2---:R-:W-:Y:S05]  /*0070*/  BRA.U !UP0, `(.L_x_16) ;  /* 0x0000001108347547 */ /* 0x004fea000b800000 */
[----:B------:R-:W0:Y:S01]  /*0080*/  S2R R4, SR_TID.X ;  /* 0x0000000000047919 */ /* 0x000e220000002100 */
[----:B------:R-:W1:Y:S01]  /*0090*/  LDC R3, c[0x0][0x360] ;  /* 0x0000d800ff037b82 */ /* 0x000e620000000800 */
[----:B------:R-:W-:Y:S01]  /*00a0*/  UIADD3 UR4, UPT, UPT, UR5, 0x1ff, URZ ;  /* 0x000001ff05047890 */ /* 0x000fe2000fffe0ff */
[----:B------:R-:W-:Y:S01]  /*00b0*/  CS2R R12, SRZ ;  /* 0x00000000000c7805 */ /* 0x000fe2000001ff00 */
[----:B------:R-:W0:Y:S02]  /*00c0*/  S2R R5, SR_CTAID.X ;  /* 0x0000000000057919 */ /* 0x000e240000002500 */
[----:B------:R-:W-:-:S04]  /*00d0*/  USHF.R.U32.HI UR4, URZ, 0x9, UR4 ;  /* 0x00000009ff047899 */ /* 0x000fc80008011604 */
[----:B------:R-:W-:Y:S01]  /*00e0*/  UIADD3 UR4, UPT, UPT, -UR4, URZ, URZ ;  /* 0x000000ff04047290 */ /* 0x000fe2000fffe1ff */
[----:B0-----:R-:W-:Y:S01]  /*00f0*/  IMAD R0, R5, UR5, R4 ;  /* 0x0000000505007c24 */ /* 0x001fe2000f8e0204 */
[----:B------:R-:W0:Y:S03]  /*0100*/  LDCU UR5, c[0x0][0x39c] ;  /* 0x00007380ff0577ac */ /* 0x000e260008000800 */
[C-C-:B-1----:R-:W-:Y:S02]  /*0110*/  IMAD R25, R3.reuse, 0x2, R0.reuse ;  /* 0x0000000203197824 */ /* 0x142fe400078e0200 */
[C-C-:B------:R-:W-:Y:S02]  /*0120*/  IMAD R2, R3.reuse, 0x3, R0.reuse ;  /* 0x0000000303027824 */ /* 0x140fe400078e0200 */
[C-C-:B------:R-:W-:Y:S02]  /*0130*/  IMAD R5, R3.reuse, 0x4, R0.reuse ;  /* 0x0000000403057824 */ /* 0x140fe400078e0200 */
[----:B------:R-:W-:-:S02]  /*0140*/  IMAD R6, R3, 0x5, R0 ;  /* 0x0000000503067824 */ /* 0x000fc400078e0200 */
[C-C-:B------:R-:W-:Y:S02]  /*0150*/  IMAD R7, R3.reuse, 0x6, R0.reuse ;  /* 0x0000000603077824 */ /* 0x140fe400078e0200 */
[C-C-:B------:R-:W-:Y:S02]  /*0160*/  IMAD R20, R3.reuse, 0x7, R0.reuse ;  /* 0x0000000703147824 */ /* 0x140fe400078e0200 */
[C-C-:B------:R-:W-:Y:S02]  /*0170*/  IMAD R21, R3.reuse, 0x8, R0.reuse ;  /* 0x0000000803157824 */ /* 0x140fe400078e0200 */
[C-C-:B------:R-:W-:Y:S02]  /*0180*/  IMAD R22, R3.reuse, 0x9, R0.reuse ;  /* 0x0000000903167824 */ /* 0x140fe400078e0200 */
[C-C-:B------:R-:W-:Y:S02]  /*0190*/  IMAD R8, R3.reuse, 0xa, R0.reuse ;  /* 0x0000000a03087824 */ /* 0x140fe400078e0200 */
[----:B------:R-:W-:-:S02]  /*01a0*/  IMAD R9, R3, 0xb, R0 ;  /* 0x0000000b03097824 */ /* 0x000fc400078e0200 */
[C-C-:B------:R-:W-:Y:S02]  /*01b0*/  IMAD R10, R3.reuse, 0xc, R0.reuse ;  /* 0x0000000c030a7824 */ /* 0x140fe400078e0200 */
[C-C-:B------:R-:W-:Y:S02]  /*01c0*/  IMAD R11, R3.reuse, 0xd, R0.reuse ;  /* 0x0000000d030b7824 */ /* 0x140fe400078e0200 */
[C-C-:B------:R-:W-:Y:S02]  /*01d0*/  IMAD R23, R3.reuse, 0xe, R0.reuse ;  /* 0x0000000e03177824 */ /* 0x140fe400078e0200 */
[----:B------:R-:W-:Y:S02]  /*01e0*/  IMAD R24, R3, 0xf, R0 ;  /* 0x0000000f03187824 */ /* 0x000fe400078e0200 */
[----:B0-----:R-:W-:-:S07]  /*01f0*/  IMAD.IADD R3, R0, 0x1, R3 ;  /* 0x0000000100037824 */ /* 0x001fce00078e0203 */
.L_x_17:
[----:B------:R-:W-:Y:S08]  /*0200*/  BAR.SYNC.DEFER_BLOCKING 0x0 ;  /* 0x0000000000007b1d */ /* 0x000ff00000010000 */
[----:B------:R-:W-:Y:S01]  /*0210*/  BAR.SYNC.DEFER_BLOCKING 0x0 ;  /* 0x0000000000007b1d */ /* 0x000fe20000010000 */
[----:B------:R-:W-:-:S13]  /*0220*/  ISETP.GE.AND P1, PT, R4, UR5, PT ;  /* 0x0000000504007c0c */ /* 0x000fda000bf26270 */
[----:B------:R-:W0:Y:S08]  /*0230*/  @!P1 LDC.64 R14, c[0x0][0x388] ;  /* 0x0000e200ff0e9b82 */ /* 0x000e300000000a00 */
[----:B------:R-:W1:Y:S08]  /*0240*/  LDC R27, c[0x0][0x360] ;  /* 0x0000d800ff1b7b82 */ /* 0x000e700000000800 */
[----:B------:R-:W2:Y:S01]  /*0250*/  @!P1 LDC.64 R28, c[0x0][0x390] ;  /* 0x0000e400ff1c9b82 */ /* 0x000ea20000000a00 */
[----:B0-----:R-:W-:-:S06]  /*0260*/  @!P1 IMAD.WIDE.U32 R18, R0, 0x4, R14 ;  /* 0x0000000400129825 */ /* 0x001fcc00078e000e */
[----:B------:R-:W2:Y:S01]  /*0270*/  @!P1 LDG.E.CONSTANT R19, desc[UR6][R18.64] ;  /* 0x0000000612139981 */ /* 0x000ea2000c1e9900 */
[----:B------:R-:W-:Y:S01]  /*0280*/  CS2R R16, SRZ ;  /* 0x0000000000107805 */ /* 0x000fe2000001ff00 */
[----:B-1----:R-:W-:-:S05]  /*0290*/  IMAD.IADD R26, R27, 0x1, R4 ;  /* 0x000000011b1a7824 */ /* 0x002fca00078e0204 */
[----:B------:R-:W-:-:S13]  /*02a0*/  ISETP.GE.AND P2, PT, R26, UR5, PT ;  /* 0x000000051a007c0c */ /* 0x000fda000bf46270 */
[----:B------:R-:W0:Y:S01]  /*02b0*/  @!P2 LDC.64 R14, c[0x0][0x388] ;  /* 0x0000e200ff0eab82 */ /* 0x000e220000000a00 */
[----:B--2---:R-:W-:-:S07]  /*02c0*/  @!P1 IMAD.WIDE R28, R19, 0x8, R28 ;  /* 0x00000008131c9825 */ /* 0x004fce00078e021c */
[----:B------:R-:W1:Y:S01]  /*02d0*/  @!P2 LDC.64 R18, c[0x0][0x390] ;  /* 0x0000e400ff12ab82 */ /* 0x000e620000000a00 */
[----:B------:R0:W2:Y:S02]  /*02e0*/  @!P1 LDG.E.64.CONSTANT R16, desc[UR6][R28.64] ;  /* 0x000000061c109981 */ /* 0x0000a4000c1e9b00 */
[----:B0-----:R-:W-:-:S05]  /*02f0*/  @!P2 IMAD.WIDE.U32 R28, R3, 0x4, R14 ;  /* 0x00000004031ca825 */ /* 0x001fca00078e000e */
[----:B------:R-:W1:Y:S02]  /*0300*/  @!P2 LDG.E.CONSTANT R15, desc[UR6][R28.64] ;  /* 0x000000061c0fa981 */ /* 0x000e64000c1e9900 */
[----:B-1----:R-:W-:Y:S01]  /*0310*/  @!P2 IMAD.WIDE R18, R15, 0x8, R18 ;  /* 0x000000080f12a825 */ /* 0x002fe200078e0212 */
[----:B------:R-:W-:-:S06]  /*0320*/  CS2R R14, SRZ ;  /* 0x00000000000e7805 */ /* 0x000fcc000001ff00 */
[----:B------:R0:W2:Y:S02]  /*0330*/  @!P2 LDG.E.64.CONSTANT R14, desc[UR6][R18.64] ;  /* 0x00000006120ea981 */ /* 0x0000a4000c1e9b00 */
[----:B0-----:R-:W-:-:S05]  /*0340*/  IMAD.IADD R18, R26, 0x1, R27 ;  /* 0x000000011a127824 */ /* 0x001fca00078e021b */
[----:B------:R-:W-:Y:S01]  /*0350*/  ISETP.GE.AND P1, PT, R18, UR5, PT ;  /* 0x0000000512007c0c */ /* 0x000fe2000bf26270 */
[----:B--2---:R-:W-:-:S12]  /*0360*/  DADD R14, R14, R16 ;  /* 0x000000000e0e7229 */ /* 0x004fd80000000010 */
[----:B------:R-:W0:Y:S02]  /*0370*/  @!P1 LDC.64 R16, c[0x0][0x388] ;  /* 0x0000e200ff109b82 */ /* 0x000e240000000a00 */
[----:B0-----:R-:W-:-:S05]  /*0380*/  @!P1 IMAD.WIDE.U32 R28, R25, 0x4, R16 ;  /* 0x00000004191c9825 */ /* 0x001fca00078e0010 */
[----:B------:R0:W2:Y:S02]  /*0390*/  @!P1 LDG.E.CONSTANT R17, desc[UR6][R28.64] ;  /* 0x000000061c119981 */ /* 0x0000a4000c1e9900 */
[----:B0-----:R-:W2:Y:S02]  /*03a0*/  @!P1 LDC.64 R28, c[0x0][0x390] ;  /* 0x0000e400ff1c9b82 */ /* 0x001ea40000000a00 */
[----:B--2---:R-:W-:Y:S01]  /*03b0*/  @!P1 IMAD.WIDE R28, R17, 0x8, R28 ;  /* 0x00000008111c9825 */ /* 0x004fe200078e021c */
[----:B------:R-:W-:-:S06]  /*03c0*/  CS2R R16, SRZ ;  /* 0x0000000000107805 */ /* 0x000fcc000001ff00 */
[----:B------:R0:W2:Y:S02]  /*03d0*/  @!P1 LDG.E.64.CONSTANT R16, desc[UR6][R28.64] ;  /* 0x000000061c109981 */ /* 0x0000a4000c1e9b00 */
[----:B0-----:R-:W-:-:S05]  /*03e0*/  IMAD.IADD R28, R18, 0x1, R27 ;  /* 0x00000001121c7824 */ /* 0x001fca00078e021b */
[----:B------:R-:W-:-:S13]  /*03f0*/  ISETP.GE.AND P1, PT, R28, UR5, PT ;  /* 0x000000051c007c0c */ /* 0x000fda000bf26270 */
[----:B------:R-:W0:Y:S01]  /*0400*/  @!P1 LDC.64 R18, c[0x0][0x390] ;  /* 0x0000e400ff129b82 */ /* 0x000e220000000a00 */
[----:B--2---:R-:W-:-:S07]  /*0410*/  DADD R14, R14, R16 ;  /* 0x000000000e0e7229 */ /* 0x004fce0000000010 */
[----:B------:R-:W1:Y:S02]  /*0420*/  @!P1 LDC.64 R16, c[0x0][0x388] ;  /* 0x0000e200ff109b82 */ /* 0x000e640000000a00 */
[----:B-1----:R-:W-:-:S06]  /*0430*/  @!P1 IMAD.WIDE.U32 R16, R2, 0x4, R16 ;  /* 0x0000000402109825 */ /* 0x002fcc00078e0010 */
[----:B------:R-:W0:Y:S02]  /*0440*/  @!P1 LDG.E.CONSTANT R17, desc[UR6][R16.64] ;  /* 0x0000000610119981 */ /* 0x000e24000c1e9900 */
[----:B0-----:R-:W-:Y:S01]  /*0450*/  @!P1 IMAD.WIDE R18, R17, 0x8, R18 ;  /* 0x0000000811129825 */ /* 0x001fe200078e0212 */
        /* <DEDUP_REMOVED lines=41> */
[----:B------:R-:W2:Y:S01]  /*06f0*/  @!P1 LDG.E.64.CONSTANT R18, desc[UR6][R16.64] ;  /* 0x0000000610129981 */ /* 0x000ea2000c1e9b00 */
[----:B------:R-:W-:-:S05]  /*0700*/  IMAD.IADD R28, R28, 0x1, R27 ;  /* 0x000000011c1c7824 */ /* 0x000fca00078e021b */
[----:B------:R-:W-:Y:S01]  /*0710*/  ISETP.GE.AND P1, PT, R28, UR5, PT ;  /* 0x000000051c007c0c */ /* 0x000fe2000bf26270 */
[----:B--2---:R-:W-:-:S12]  /*0720*/  DADD R18, R14, R18 ;  /* 0x000000000e127229 */ /* 0x004fd80000000012 */
[----:B------:R-:W0:Y:S02]  /*0730*/  @!P1 LDC.64 R14, c[0x0][0x388] ;  /* 0x0000e200ff0e9b82 */ /* 0x000e240000000a00 */
[----:B0-----:R-:W-:-:S06]  /*0740*/  @!P1 IMAD.WIDE.U32 R14, R21, 0x4, R14 ;  /* 0x00000004150e9825 */ /* 0x001fcc00078e000e */
[----:B------:R-:W2:Y:S01]  /*0750*/  @!P1 LDG.E.CONSTANT R15, desc[UR6][R14.64] ;  /* 0x000000060e0f9981 */ /* 0x000ea2000c1e9900 */
[----:B------:R-:W-:Y:S01]  /*0760*/  IMAD.IADD R28, R28, 0x1, R27 ;  /* 0x000000011c1c7824 */ /* 0x000fe200078e021b */
[----:B------:R-:W-:Y:S02]  /*0770*/  CS2R R16, SRZ ;  /* 0x0000000000107805 */ /* 0x000fe4000001ff00 */
[CC--:B------:R-:W-:Y:S02]  /*0780*/  IADD3 R26, PT, PT, R27.reuse, R27.reuse, R26 ;  /* 0x0000001b1b1a7210 */ /* 0x0c0fe40007ffe01a */
[----:B------:R-:W-:Y:S02]  /*0790*/  ISETP.GE.AND P2, PT, R28, UR5, PT ;  /* 0x000000051c007c0c */ /* 0x000fe4000bf46270 */
[----:B------:R-:W2:Y:S01]  /*07a0*/  @!P1 LDC.64 R28, c[0x0][0x390] ;  /* 0x0000e400ff1c9b82 */ /* 0x000ea20000000a00 */
[----:B------:R-:W-:-:S04]  /*07b0*/  IADD3 R26, PT, PT, R27, R27, R26 ;  /* 0x0000001b1b1a7210 */ /* 0x000fc80007ffe01a */
[----:B------:R-:W-:-:S04]  /*07c0*/  IADD3 R26, PT, PT, R27, R27, R26 ;  /* 0x0000001b1b1a7210 */ /* 0x000fc80007ffe01a */
[----:B------:R-:W-:-:S05]  /*07d0*/  IADD3 R26, PT, PT, R27, R27, R26 ;  /* 0x0000001b1b1a7210 */ /* 0x000fca0007ffe01a */
[----:B------:R-:W-:Y:S02]  /*07e0*/  IMAD.IADD R27, R26, 0x1, R27 ;  /* 0x000000011a1b7824 */ /* 0x000fe400078e021b */
[----:B--2---:R-:W-:Y:S02]  /*07f0*/  @!P1 IMAD.WIDE R28, R15, 0x8, R28 ;  /* 0x000000080f1c9825 */ /* 0x004fe400078e021c */
[----:B------:R-:W0:Y:S03]  /*0800*/  @!P2 LDC.64 R14, c[0x0][0x388] ;  /* 0x0000e200ff0eab82 */ /* 0x000e260000000a00 */
[----:B------:R-:W2:Y:S01]  /*0810*/  @!P1 LDG.E.64.CONSTANT R16, desc[UR6][R28.64] ;  /* 0x000000061c109981 */ /* 0x000ea2000c1e9b00 */
[----:B0-----:R-:W-:-:S06]  /*0820*/  @!P2 IMAD.WIDE.U32 R14, R22, 0x4, R14 ;  /* 0x00000004160ea825 */ /* 0x001fcc00078e000e */
[----:B------:R-:W3:Y:S01]  /*0830*/  @!P2 LDG.E.CONSTANT R15, desc[UR6][R14.64] ;  /* 0x000000060e0fa981 */ /* 0x000ee2000c1e9900 */
[----:B------:R-:W0:Y:S01]  /*0840*/  LDC R26, c[0x0][0x360] ;  /* 0x0000d800ff1a7b82 */ /* 0x000e220000000800 */
[----:B--2---:R-:W-:-:S07]  /*0850*/  DADD R18, R18, R16 ;  /* 0x0000000012127229 */ /* 0x004fce0000000010 */
[----:B------:R-:W3:Y:S02]  /*0860*/  @!P2 LDC.64 R16, c[0x0][0x390] ;  /* 0x0000e400ff10ab82 */ /* 0x000ee40000000a00 */
[----:B---3--:R-:W-:Y:S01]  /*0870*/  @!P2 IMAD.WIDE R28, R15, 0x8, R16 ;  /* 0x000000080f1ca825 */ /* 0x008fe200078e0210 */
[CC--:B0-----:R-:W-:Y:S02]  /*0880*/  IADD3 R15, PT, PT, R26.reuse, R26.reuse, R4 ;  /* 0x0000001a1a0f7210 */ /* 0x0c1fe40007ffe004 */
[----:B------:R-:W-:Y:S02]  /*0890*/  CS2R R16, SRZ ;  /* 0x0000000000107805 */ /* 0x000fe4000001ff00 */
[----:B------:R-:W-:-:S04]  /*08a0*/  IADD3 R15, PT, PT, R26, R26, R15 ;  /* 0x0000001a1a0f7210 */ /* 0x000fc80007ffe00f */
[----:B------:R-:W2:Y:S01]  /*08b0*/  @!P2 LDG.E.64.CONSTANT R16, desc[UR6][R28.64] ;  /* 0x000000061c10a981 */ /* 0x000ea2000c1e9b00 */
[----:B------:R-:W-:-:S04]  /*08c0*/  IADD3 R15, PT, PT, R26, R26, R15 ;  /* 0x0000001a1a0f7210 */ /* 0x000fc80007ffe00f */
[----:B------:R-:W-:-:S04]  /*08d0*/  IADD3 R15, PT, PT, R26, R26, R15 ;  /* 0x0000001a1a0f7210 */ /* 0x000fc80007ffe00f */
[----:B------:R-:W-:-:S05]  /*08e0*/  IADD3 R15, PT, PT, R26, R26, R15 ;  /* 0x0000001a1a0f7210 */ /* 0x000fca0007ffe00f */
[----:B------:R-:W-:-:S05]  /*08f0*/  IMAD.IADD R15, R15, 0x1, R26 ;  /* 0x000000010f0f7824 */ /* 0x000fca00078e021a */
[----:B------:R-:W-:-:S13]  /*0900*/  ISETP.GE.AND P2, PT, R15, UR5, PT ;  /* 0x000000050f007c0c */ /* 0x000fda000bf46270 */
[----:B------:R-:W0:Y:S02]  /*0910*/  @!P2 LDC.64 R14, c[0x0][0x388] ;  /* 0x0000e200ff0eab82 */ /* 0x000e240000000a00 */
[----:B0-----:R-:W-:-:S06]  /*0920*/  @!P2 IMAD.WIDE.U32 R14, R9, 0x4, R14 ;  /* 0x00000004090ea825 */ /* 0x001fcc00078e000e */
[----:B------:R-:W3:Y:S01]  /*0930*/  @!P2 LDG.E.CONSTANT R15, desc[UR6][R14.64] ;  /* 0x000000060e0fa981 */ /* 0x000ee2000c1e9900 */
[----:B------:R-:W-:Y:S02]  /*0940*/  ISETP.GE.AND P1, PT, R27, UR5, PT ;  /* 0x000000051b007c0c */ /* 0x000fe4000bf26270 */
[----:B------:R-:W3:Y:S01]  /*0950*/  @!P2 LDC.64 R26, c[0x0][0x390] ;  /* 0x0000e400ff1aab82 */ /* 0x000ee20000000a00 */
[----:B--2---:R-:W-:Y:S01]  /*0960*/  DADD R16, R18, R16 ;  /* 0x0000000012107229 */ /* 0x004fe20000000010 */
[----:B------:R-:W-:Y:S01]  /*0970*/  CS2R R18, SRZ ;  /* 0x0000000000127805 */ /* 0x000fe2000001ff00 */
[----:B---3--:R-:W-:-:S08]  /*0980*/  @!P2 IMAD.WIDE R28, R15, 0x8, R26 ;  /* 0x000000080f1ca825 */ /* 0x008fd000078e021a */
[----:B------:R-:W0:Y:S01]  /*0990*/  @!P1 LDC.64 R26, c[0x0][0x388] ;  /* 0x0000e200ff1a9b82 */ /* 0x000e220000000a00 */
[----:B------:R0:W2:Y:S02]  /*09a0*/  @!P2 LDG.E.64.CONSTANT R18, desc[UR6][R28.64] ;  /* 0x000000061c12a981 */ /* 0x0000a4000c1e9b00 */
[----:B0-----:R-:W-:-:S05]  /*09b0*/  @!P1 IMAD.WIDE.U32 R28, R8, 0x4, R26 ;  /* 0x00000004081c9825 */ /* 0x001fca00078e001a */
[----:B------:R-:W0:Y:S01]  /*09c0*/  @!P1 LDC.64 R26, c[0x0][0x390] ;  /* 0x0000e400ff1a9b82 */ /* 0x000e220000000a00 */
[----:B------:R-:W0:Y:S02]  /*09d0*/  @!P1 LDG.E.CONSTANT R15, desc[UR6][R28.64] ;  /* 0x000000061c0f9981 */ /* 0x000e24000c1e9900 */
[----:B0-----:R-:W-:Y:S01]  /*09e0*/  @!P1 IMAD.WIDE R14, R15, 0x8, R26 ;  /* 0x000000080f0e9825 */ /* 0x001fe200078e021a */
[----:B------:R-:W-:-:S06]  /*09f0*/  CS2R R26, SRZ ;  /* 0x00000000001a7805 */ /* 0x000fcc000001ff00 */
[----:B------:R0:W3:Y:S02]  /*0a00*/  @!P1 LDG.E.64.CONSTANT R26, desc[UR6][R14.64] ;  /* 0x000000060e1a9981 */ /* 0x0000e4000c1e9b00 */
[----:B0-----:R-:W0:Y:S01]  /*0a10*/  LDC R15, c[0x0][0x360] ;  /* 0x0000d800ff0f7b82 */ /* 0x001e220000000800 */
[----:B---3--:R-:W-:Y:S01]  /*0a20*/  DADD R16, R16, R26 ;  /* 0x0000000010107229 */ /* 0x008fe2000000001a */
[----:B0-----:R-:W-:-:S04]  /*0a30*/  IADD3 R26, PT, PT, R15, R15, R4 ;  /* 0x0000000f0f1a7210 */ /* 0x001fc80007ffe004 */
[----:B------:R-:W-:-:S04]  /*0a40*/  IADD3 R26, PT, PT, R15, R15, R26 ;  /* 0x0000000f0f1a7210 */ /* 0x000fc80007ffe01a */
[----:B------:R-:W-:-:S04]  /*0a50*/  IADD3 R26, PT, PT, R15, R15, R26 ;  /* 0x0000000f0f1a7210 */ /* 0x000fc80007ffe01a */
[----:B------:R-:W-:-:S04]  /*0a60*/  IADD3 R26, PT, PT, R15, R15, R26 ;  /* 0x0000000f0f1a7210 */ /* 0x000fc80007ffe01a */
[----:B------:R-:W-:-:S04]  /*0a70*/  IADD3 R26, PT, PT, R15, R15, R26 ;  /* 0x0000000f0f1a7210 */ /* 0x000fc80007ffe01a */
[----:B------:R-:W-:-:S04]  /*0a80*/  IADD3 R26, PT, PT, R15, R15, R26 ;  /* 0x0000000f0f1a7210 */ /* 0x000fc80007ffe01a */
[----:B------:R-:W-:-:S13]  /*0a90*/  ISETP.GE.AND P1, PT, R26, UR5, PT ;  /* 0x000000051a007c0c */ /* 0x000fda000bf26270 */
[----:B------:R-:W0:Y:S08]  /*0aa0*/  @!P1 LDC.64 R26, c[0x0][0x388] ;  /* 0x0000e200ff1a9b82 */ /* 0x000e300000000a00 */
[----:B------:R-:W1:Y:S01]  /*0ab0*/  @!P1 LDC.64 R14, c[0x0][0x390] ;  /* 0x0000e400ff0e9b82 */ /* 0x000e620000000a00 */
[----:B0-----:R-:W-:-:S05]  /*0ac0*/  @!P1 IMAD.WIDE.U32 R28, R10, 0x4, R26 ;  /* 0x000000040a1c9825 */ /* 0x001fca00078e001a */
[----:B------:R0:W1:Y:S01]  /*0ad0*/  @!P1 LDG.E.CONSTANT R27, desc[UR6][R28.64] ;  /* 0x000000061c1b9981 */ /* 0x000062000c1e9900 */
[----:B--2---:R-:W-:Y:S01]  /*0ae0*/  DADD R16, R16, R18 ;  /* 0x0000000010107229 */ /* 0x004fe20000000012 */
[----:B------:R-:W-:Y:S01]  /*0af0*/  CS2R R18, SRZ ;  /* 0x0000000000127805 */ /* 0x000fe2000001ff00 */
[----:B0-----:R-:W0:Y:S01]  /*0b00*/  LDC R29, c[0x0][0x360] ;  /* 0x0000d800ff1d7b82 */ /* 0x001e220000000800 */
[----:B-1----:R-:W-:Y:S01]  /*0b10*/  @!P1 IMAD.WIDE R26, R27, 0x8, R14 ;  /* 0x000000081b1a9825 */ /* 0x002fe200078e020e */
[----:B0-----:R-:W-:-:S04]  /*0b20*/  IADD3 R14, PT, PT, R29, R29, R4 ;  /* 0x0000001d1d0e7210 */ /* 0x001fc80007ffe004 */
[CC--:B------:R-:W-:Y:S01]  /*0b30*/  IADD3 R14, PT, PT, R29.reuse, R29.reuse, R14 ;  /* 0x0000001d1d0e7210 */ /* 0x0c0fe20007ffe00e */
[----:B------:R-:W2:Y:S03]  /*0b40*/  @!P1 LDG.E.64.CONSTANT R18, desc[UR6][R26.64] ;  /* 0x000000061a129981 */ /* 0x000ea6000c1e9b00 */
[----:B------:R-:W-:-:S04]  /*0b50*/  IADD3 R14, PT, PT, R29, R29, R14 ;  /* 0x0000001d1d0e7210 */ /* 0x000fc80007ffe00e */
[----:B------:R-:W-:-:S04]  /*0b60*/  IADD3 R14, PT, PT, R29, R29, R14 ;  /* 0x0000001d1d0e7210 */ /* 0x000fc80007ffe00e */
[----:B------:R-:W-:-:S04]  /*0b70*/  IADD3 R14, PT, PT, R29, R29, R14 ;  /* 0x0000001d1d0e7210 */ /* 0x000fc80007ffe00e */
[----:B------:R-:W-:-:S05]  /*0b80*/  IADD3 R14, PT, PT, R29, R29, R14 ;  /* 0x0000001d1d0e7210 */ /* 0x000fca0007ffe00e */
[----:B------:R-:W-:-:S05]  /*0b90*/  IMAD.IADD R14, R14, 0x1, R29 ;  /* 0x000000010e0e7824 */ /* 0x000fca00078e021d */
[----:B------:R-:W-:-:S13]  /*0ba0*/  ISETP.GE.AND P1, PT, R14, UR5, PT ;  /* 0x000000050e007c0c */ /* 0x000fda000bf26270 */
[----:B------:R-:W0:Y:S02]  /*0bb0*/  @!P1 LDC.64 R14, c[0x0][0x388] ;  /* 0x0000e200ff0e9b82 */ /* 0x000e240000000a00 */
[----:B0-----:R-:W-:-:S06]  /*0bc0*/  @!P1 IMAD.WIDE.U32 R28, R11, 0x4, R14 ;  /* 0x000000040b1c9825 */ /* 0x001fcc00078e000e */
[----:B------:R-:W0:Y:S01]  /*0bd0*/  @!P1 LDC.64 R14, c[0x0][0x390] ;  /* 0x0000e400ff0e9b82 */ /* 0x000e220000000a00 */
[----:B------:R1:W0:Y:S07]  /*0be0*/  @!P1 LDG.E.CONSTANT R27, desc[UR6][R28.64] ;  /* 0x000000061c1b9981 */ /* 0x00022e000c1e9900 */
[----:B-1----:R-:W1:Y:S01]  /*0bf0*/  LDC R29, c[0x0][0x360] ;  /* 0x0000d800ff1d7b82 */ /* 0x002e620000000800 */
[----:B--2---:R-:W-:Y:S01]  /*0c00*/  DADD R16, R16, R18 ;  /* 0x0000000010107229 */ /* 0x004fe20000000012 */
[----:B------:R-:W-:Y:S01]  /*0c10*/  CS2R R18, SRZ ;  /* 0x0000000000127805 */ /* 0x000fe2000001ff00 */
[----:B0-----:R-:W-:Y:S01]  /*0c20*/  @!P1 IMAD.WIDE R26, R27, 0x8, R14 ;  /* 0x000000081b1a9825 */ /* 0x001fe200078e020e */
[----:B-1----:R-:W-:-:S04]  /*0c30*/  IADD3 R14, PT, PT, R29, R29, R4 ;  /* 0x0000001d1d0e7210 */ /* 0x002fc80007ffe004 */
[CC--:B------:R-:W-:Y:S01]  /*0c40*/  IADD3 R14, PT, PT, R29.reuse, R29.reuse, R14 ;  /* 0x0000001d1d0e7210 */ /* 0x0c0fe20007ffe00e */
[----:B------:R-:W2:Y:S03]  /*0c50*/  @!P1 LDG.E.64.CONSTANT R18, desc[UR6][R26.64] ;  /* 0x000000061a129981 */ /* 0x000ea6000c1e9b00 */
[----:B------:R-:W-:-:S04]  /*0c60*/  IADD3 R14, PT, PT, R29, R29, R14 ;  /* 0x0000001d1d0e7210 */ /* 0x000fc80007ffe00e */
[----:B------:R-:W-:-:S04]  /*0c70*/  IADD3 R14, PT, PT, R29, R29, R14 ;  /* 0x0000001d1d0e7210 */ /* 0x000fc80007ffe00e */
[----:B------:R-:W-:-:S04]  /*0c80*/  IADD3 R14, PT, PT, R29, R29, R14 ;  /* 0x0000001d1d0e7210 */ /* 0x000fc80007ffe00e */
[----:B------:R-:W-:-:S04]  /*0c90*/  IADD3 R14, PT, PT, R29, R29, R14 ;  /* 0x0000001d1d0e7210 */ /* 0x000fc80007ffe00e */
[----:B------:R-:W-:-:S04]  /*0ca0*/  IADD3 R14, PT, PT, R29, R29, R14 ;  /* 0x0000001d1d0e7210 */ /* 0x000fc80007ffe00e */
        /* <DEDUP_REMOVED lines=11> */
[----:B------:R0:W2:Y:S03]  /*0d60*/  @!P1 LDG.E.64.CONSTANT R18, desc[UR6][R26.64] ;  /* 0x000000061a129981 */ /* 0x0000a6000c1e9b00 */
[----:B------:R-:W-:-:S04]  /*0d70*/  IADD3 R14, PT, PT, R29, R29, R14 ;  /* 0x0000001d1d0e7210 */ /* 0x000fc80007ffe00e */
        /* <DEDUP_REMOVED lines=9> */
[----:B------:R-:W0:Y:S01]  /*0e10*/  @!P1 LDG.E.CONSTANT R27, desc[UR6][R26.64] ;  /* 0x000000061a1b9981 */ /* 0x000e22000c1e9900 */
[----:B--2---:R-:W-:Y:S01]  /*0e20*/  DADD R16, R16, R18 ;  /* 0x0000000010107229 */ /* 0x004fe20000000012 */
[----:B------:R-:W-:Y:S01]  /*0e30*/  CS2R R18, SRZ ;  /* 0x0000000000127805 */ /* 0x000fe2000001ff00 */
[----:B0-----:R-:W-:-:S05]  /*0e40*/  @!P1 IMAD.WIDE R14, R27, 0x8, R14 ;  /* 0x000000081b0e9825 */ /* 0x001fca00078e020e */
[----:B------:R-:W2:Y:S01]  /*0e50*/  @!P1 LDG.E.64.CONSTANT R18, desc[UR6][R14.64] ;  /* 0x000000060e129981 */ /* 0x000ea2000c1e9b00 */
[----:B------:R-:W-:Y:S01]  /*0e60*/  UIADD3 UR4, UPT, UPT, UR4, 0x1, URZ ;  /* 0x0000000104047890 */ /* 0x000fe2000fffe0ff */
[----:B------:R-:W-:Y:S02]  /*0e70*/  VIADD R0, R0, 0x200 ;  /* 0x0000020000007836 */ /* 0x000fe40000000000 */
[----:B------:R-:W-:Y:S01]  /*0e80*/  VIADD R3, R3, 0x200 ;  /* 0x0000020003037836 */ /* 0x000fe20000000000 */
[----:B------:R-:W-:Y:S01]  /*0e90*/  UISETP.NE.AND UP0, UPT, UR4, URZ, UPT ;  /* 0x000000ff0400728c */ /* 0x000fe2000bf05270 */
[----:B------:R-:W-:Y:S02]  /*0ea0*/  VIADD R25, R25, 0x200 ;  /* 0x0000020019197836 */ /* 0x000fe40000000000 */
[----:B------:R-:W-:Y:S02]  /*0eb0*/  VIADD R4, R4, 0x200 ;  /* 0x0000020004047836 */ /* 0x000fe40000000000 */
[----:B------:R-:W-:-:S02]  /*0ec0*/  VIADD R2, R2, 0x200 ;  /* 0x0000020002027836 */ /* 0x000fc40000000000 */
[----:B------:R-:W-:Y:S02]  /*0ed0*/  VIADD R5, R5, 0x200 ;  /* 0x0000020005057836 */ /* 0x000fe40000000000 */
[----:B------:R-:W-:Y:S02]  /*0ee0*/  VIADD R6, R6, 0x200 ;  /* 0x0000020006067836 */ /* 0x000fe40000000000 */
[----:B------:R-:W-:Y:S02]  /*0ef0*/  VIADD R7, R7, 0x200 ;  /* 0x0000020007077836 */ /* 0x000fe40000000000 */
        /* <DEDUP_REMOVED lines=8> */
[----:B------:R-:W-:Y:S01]  /*0f80*/  VIADD R24, R24, 0x200 ;  /* 0x0000020018187836 */ /* 0x000fe20000000000 */
[----:B--2---:R-:W-:-:S07]  /*0f90*/  DADD R28, R16, R18 ;  /* 0x00000000101c7229 */ /* 0x004fce0000000012 */
[----:B------:R-:W-:Y:S04]  /*0fa0*/  SHFL.DOWN PT, R16, R28, 0x1, 0x1f ;  /* 0x08201f001c107f89 */ /* 0x000fe800000e0000 */
[----:B------:R-:W0:Y:S02]  /*0fb0*/  SHFL.DOWN P1, R17, R29, 0x1, 0x1f ;  /* 0x08201f001d117f89 */ /* 0x000e240000020000 */
[----:B0-----:R-:W-:-:S10]  /*0fc0*/  DADD R16, R28, R16 ;  /* 0x000000001c107229 */ /* 0x001fd40000000010 */
[----:B------:R-:W-:Y:S02]  /*0fd0*/  FSEL R16, R16, R28, P1 ;  /* 0x0000001c10107208 */ /* 0x000fe40000800000 */
[----:B------:R-:W-:-:S03]  /*0fe0*/  FSEL R17, R17, R29, P1 ;  /* 0x0000001d11117208 */ /* 0x000fc60000800000 */
        /* <DEDUP_REMOVED lines=19> */
[----:B------:R-:W-:-:S06]  /*1120*/  FSEL R17, R17, R15, P1 ;  /* 0x0000000f11117208 */ /* 0x000fcc0000800000 */
[----:B------:R-:W-:Y:S01]  /*1130*/  DADD R12, R12, R16 ;  /* 0x000000000c0c7229 */ /* 0x000fe20000000010 */
[----:B------:R-:W-:Y:S10]  /*1140*/  BRA.U UP0, `(.L_x_17) ;  /* 0xfffffff1002c7547 */ /* 0x000ff4000b83ffff */
.L_x_16:
[----:B------:R-:W-:Y:S05]  /*1150*/  @P0 EXIT ;  /* 0x000000000000094d */ /* 0x000fea0003800000 */
[----:B------:R-:W0:Y:S01]  /*1160*/  S2R R5, SR_CTAID.X ;  /* 0x0000000000057919 */ /* 0x000e220000002500 */
[----:B------:R-:W0:Y:S02]  /*1170*/  LDC.64 R2, c[0x0][0x380] ;  /* 0x0000e000ff027b82 */ /* 0x000e240000000a00 */
[----:B0-----:R-:W-:-:S05]  /*1180*/  IMAD.WIDE.U32 R2, R5, 0x8, R2 ;  /* 0x0000000805027825 */ /* 0x001fca00078e0002 */
[----:B------:R-:W2:Y:S02]  /*1190*/  LDG.E.64 R4, desc[UR6][R2.64] ;  /* 0x0000000602047981 */ /* 0x000ea4000c1e1b00 */
[----:B--2---:R-:W-:-:S07]  /*11a0*/  DADD R4, R4, R12 ;  /* 0x0000000004047229 */ /* 0x004fce000000000c */
[----:B------:R-:W-:Y:S01]  /*11b0*/  STG.E.64 desc[UR6][R2.64], R4 ;  /* 0x0000000402007986 */ /* 0x000fe2000c101b06 */
[----:B------:R-:W-:Y:S05]  /*11c0*/  EXIT ;  /* 0x000000000000794d */ /* 0x000fea0003800000 */
.L_x_18:
        /* <DEDUP_REMOVED lines=11> */
.L_x_27:


//--------------------- .nv.shared.reserved.0     --------------------------
	.section	.nv.shared.reserved.0,"aw",@nobits
	.weak		__nv_reservedSMEM_offset_0_alias
	.size		__nv_reservedSMEM_offset_0_alias, 0, 64
	.other		__nv_reservedSMEM_offset_0_alias,@"STO_CUDA_RESERVED_SHARED STV_DEFAULT"
__nv_reservedSMEM_offset_0_alias:
	.zero		0
	.zero		64


//--------------------- .nv.global                --------------------------
	.section	.nv.global,"aw",@nobits
.nv.global:
	.type		_ZN34_INTERNAL_8e374ba6_4_k_cu_f4d933f04cuda3std3__48in_placeE,@object
	.size		_ZN34_INTERNAL_8e374ba6_4_k_cu_f4d933f04cuda3std3__48in_placeE,(_ZN34_INTERNAL_8e374ba6_4_k_cu_f4d933f04cuda3std6ranges3__45__cpo8distanceE - _ZN34_INTERNAL_8e374ba6_4_k_cu_f4d933f04cuda3std3__48in_placeE)
_ZN34_INTERNAL_8e374ba6_4_k_cu_f4d933f04cuda3std3__48in_placeE:
	.zero		1
	.type		_ZN34_INTERNAL_8e374ba6_4_k_cu_f4d933f04cuda3std6ranges3__45__cpo8distanceE,@object
	.size		_ZN34_INTERNAL_8e374ba6_4_k_cu_f4d933f04cuda3std6ranges3__45__cpo8distanceE,(_ZN34_INTERNAL_8e374ba6_4_k_cu_f4d933f04cuda3std3__45__cpo6cbeginE - _ZN34_INTERNAL_8e374ba6_4_k_cu_f4d933f04cuda3std6ranges3__45__cpo8distanceE)
_ZN34_INTERNAL_8e374ba6_4_k_cu_f4d933f04cuda3std6ranges3__45__cpo8distanceE:
	.zero		1
	.type		_ZN34_INTERNAL_8e374ba6_4_k_cu_f4d933f04cuda3std3__45__cpo6cbeginE,@object
	.size		_ZN34_INTERNAL_8e374ba6_4_k_cu_f4d933f04cuda3std3__45__cpo6cbeginE,(_ZN34_INTERNAL_8e374ba6_4_k_cu_f4d933f04cuda3std6ranges3__45__cpo7advanceE - _ZN34_INTERNAL_8e374ba6_4_k_cu_f4d933f04cuda3std3__45__cpo6cbeginE)
_ZN34_INTERNAL_8e374ba6_4_k_cu_f4d933f04cuda3std3__45__cpo6cbeginE:
	.zero		1
	.type		_ZN34_INTERNAL_8e374ba6_4_k_cu_f4d933f04cuda3std6ranges3__45__cpo7advanceE,@object
	.size		_ZN34_INTERNAL_8e374ba6_4_k_cu_f4d933f04cuda3std6ranges3__45__cpo7advanceE,(_ZN34_INTERNAL_8e374ba6_4_k_cu_f4d933f04cuda3std3__45__cpo7crbeginE - _ZN34_INTERNAL_8e374ba6_4_k_cu_f4d933f04cuda3std6ranges3__45__cpo7advanceE)
_ZN34_INTERNAL_8e374ba6_4_k_cu_f4d933f04cuda3std6ranges3__45__cpo7advanceE:
	.zero		1
	.type		_ZN34_INTERNAL_8e374ba6_4_k_cu_f4d933f04cuda3std3__45__cpo7crbeginE,@object
	.size		_ZN34_INTERNAL_8e374ba6_4_k_cu_f4d933f04cuda3std3__45__cpo7crbeginE,(_ZN34_INTERNAL_8e374ba6_4_k_cu_f4d933f04cuda3std6ranges3__45__cpo4dataE - _ZN34_INTERNAL_8e374ba6_4_k_cu_f4d933f04cuda3std3__45__cpo7crbeginE)
_ZN34_INTERNAL_8e374ba6_4_k_cu_f4d933f04cuda3std3__45__cpo7crbeginE:
	.zero		1
	.type		_ZN34_INTERNAL_8e374ba6_4_k_cu_f4d933f04cuda3std6ranges3__45__cpo4dataE,@object
	.size		_ZN34_INTERNAL_8e374ba6_4_k_cu_f4d933f04cuda3std6ranges3__45__cpo4dataE,(_ZN34_INTERNAL_8e374ba6_4_k_cu_f4d933f04cuda3std6ranges3__45__cpo5beginE - _ZN34_INTERNAL_8e374ba6_4_k_cu_f4d933f04cuda3std6ranges3__45__cpo4dataE)
_ZN34_INTERNAL_8e374ba6_4_k_cu_f4d933f04cuda3std6ranges3__45__cpo4dataE:
	.zero		1
	.type		_ZN34_INTERNAL_8e374ba6_4_k_cu_f4d933f04cuda3std6ranges3__45__cpo5beginE,@object
	.size		_ZN34_INTERNAL_8e374ba6_4_k_cu_f4d933f04cuda3std6ranges3__45__cpo5beginE,(_ZN34_INTERNAL_8e374ba6_4_k_cu_f4d933f04cuda3std3__436_GLOBAL__N__8e374ba6_4_k_cu_f4d933f06ignoreE - _ZN34_INTERNAL_8e374ba6_4_k_cu_f4d933f04cuda3std6ranges3__45__cpo5beginE)
_ZN34_INTERNAL_8e374ba6_4_k_cu_f4d933f04cuda3std6ranges3__45__cpo5beginE:
	.zero		1
	.type		_ZN34_INTERNAL_8e374ba6_4_k_cu_f4d933f04cuda3std3__436_GLOBAL__N__8e374ba6_4_k_cu_f4d933f06ignoreE,@object
	.size		_ZN34_INTERNAL_8e374ba6_4_k_cu_f4d933f04cuda3std3__436_GLOBAL__N__8e374ba6_4_k_cu_f4d933f06ignoreE,(_ZN34_INTERNAL_8e374ba6_4_k_cu_f4d933f04cuda3std6ranges3__45__cpo4sizeE - _ZN34_INTERNAL_8e374ba6_4_k_cu_f4d933f04cuda3std3__436_GLOBAL__N__8e374ba6_4_k_cu_f4d933f06ignoreE)
_ZN34_INTERNAL_8e374ba6_4_k_cu_f4d933f04cuda3std3__436_GLOBAL__N__8e374ba6_4_k_cu_f4d933f06ignoreE:
	.zero		1
	.type		_ZN34_INTERNAL_8e374ba6_4_k_cu_f4d933f04cuda3std6ranges3__45__cpo4sizeE,@object
	.size		_ZN34_INTERNAL_8e374ba6_4_k_cu_f4d933f04cuda3std6ranges3__45__cpo4sizeE,(_ZN34_INTERNAL_8e374ba6_4_k_cu_f4d933f04cuda3std3__45__cpo5beginE - _ZN34_INTERNAL_8e374ba6_4_k_cu_f4d933f04cuda3std6ranges3__45__cpo4sizeE)
_ZN34_INTERNAL_8e374ba6_4_k_cu_f4d933f04cuda3std6ranges3__45__cpo4sizeE:
	.zero		1
	.type		_ZN34_INTERNAL_8e374ba6_4_k_cu_f4d933f04cuda3std3__45__cpo5beginE,@object
	.size		_ZN34_INTERNAL_8e374ba6_4_k_cu_f4d933f04cuda3std3__45__cpo5beginE,(_ZN34_INTERNAL_8e374ba6_4_k_cu_f4d933f04cuda3std6ranges3__45__cpo6cbeginE - _ZN34_INTERNAL_8e374ba6_4_k_cu_f4d933f04cuda3std3__45__cpo5beginE)
_ZN34_INTERNAL_8e374ba6_4_k_cu_f4d933f04cuda3std3__45__cpo5beginE:
	.zero		1
	.type		_ZN34_INTERNAL_8e374ba6_4_k_cu_f4d933f04cuda3std6ranges3__45__cpo6cbeginE,@object
	.size		_ZN34_INTERNAL_8e374ba6_4_k_cu_f4d933f04cuda3std6ranges3__45__cpo6cbeginE,(_ZN34_INTERNAL_8e374ba6_4_k_cu_f4d933f04cuda3std3__45__cpo6rbeginE - _ZN34_INTERNAL_8e374ba6_4_k_cu_f4d933f04cuda3std6ranges3__45__cpo6cbeginE)
_ZN34_INTERNAL_8e374ba6_4_k_cu_f4d933f04cuda3std6ranges3__45__cpo6cbeginE:
	.zero		1
	.type		_ZN34_INTERNAL_8e374ba6_4_k_cu_f4d933f04cuda3std3__45__cpo6rbeginE,@object
	.size		_ZN34_INTERNAL_8e374ba6_4_k_cu_f4d933f04cuda3std3__45__cpo6rbeginE,(_ZN34_INTERNAL_8e374ba6_4_k_cu_f4d933f04cuda3std6ranges3__45__cpo4nextE - _ZN34_INTERNAL_8e374ba6_4_k_cu_f4d933f04cuda3std3__45__cpo6rbeginE)
_ZN34_INTERNAL_8e374ba6_4_k_cu_f4d933f04cuda3std3__45__cpo6rbeginE:
	.zero		1
	.type		_ZN34_INTERNAL_8e374ba6_4_k_cu_f4d933f04cuda3std6ranges3__45__cpo4nextE,@object
	.size		_ZN34_INTERNAL_8e374ba6_4_k_cu_f4d933f04cuda3std6ranges3__45__cpo4nextE,(_ZN34_INTERNAL_8e374ba6_4_k_cu_f4d933f04cuda3std6ranges3__45__cpo4swapE - _ZN34_INTERNAL_8e374ba6_4_k_cu_f4d933f04cuda3std6ranges3__45__cpo4nextE)
_ZN34_INTERNAL_8e374ba6_4_k_cu_f4d933f04cuda3std6ranges3__45__cpo4nextE:
	.zero		1
	.type		_ZN34_INTERNAL_8e374ba6_4_k_cu_f4d933f04cuda3std6ranges3__45__cpo4swapE,@object
	.size		_ZN34_INTERNAL_8e374ba6_4_k_cu_f4d933f04cuda3std6ranges3__45__cpo4swapE,(_ZN34_INTERNAL_8e374ba6_4_k_cu_f4d933f04cuda3std3__420unreachable_sentinelE - _ZN34_INTERNAL_8e374ba6_4_k_cu_f4d933f04cuda3std6ranges3__45__cpo4swapE)
_ZN34_INTERNAL_8e374ba6_4_k_cu_f4d933f04cuda3std6ranges3__45__cpo4swapE:
	.zero		1
	.type		_ZN34_INTERNAL_8e374ba6_4_k_cu_f4d933f04cuda3std3__420unreachable_sentinelE,@object
	.size		_ZN34_INTERNAL_8e374ba6_4_k_cu_f4d933f04cuda3std3__420unreachable_sentinelE,(_ZN34_INTERNAL_8e374ba6_4_k_cu_f4d933f06thrust24THRUST_300001_SM_1000_NS6system6detail10sequential3seqE - _ZN34_INTERNAL_8e374ba6_4_k_cu_f4d933f04cuda3std3__420unreachable_sentinelE)
_ZN34_INTERNAL_8e374ba6_4_k_cu_f4d933f04cuda3std3__420unreachable_sentinelE:
	.zero		1
	.type		_ZN34_INTERNAL_8e374ba6_4_k_cu_f4d933f06thrust24THRUST_300001_SM_1000_NS6system6detail10sequential3seqE,@object
	.size		_ZN34_INTERNAL_8e374ba6_4_k_cu_f4d933f06thrust24THRUST_300001_SM_1000_NS6system6detail10sequential3seqE,(_ZN34_INTERNAL_8e374ba6_4_k_cu_f4d933f04cuda3std3__45__cpo4cendE - _ZN34_INTERNAL_8e374ba6_4_k_cu_f4d933f06thrust24THRUST_300001_SM_1000_NS6system6detail10sequential3seqE)
_ZN34_INTERNAL_8e374ba6_4_k_cu_f4d933f06thrust24THRUST_300001_SM_1000_NS6system6detail10sequential3seqE:
	.zero		1
	.type		_ZN34_INTERNAL_8e374ba6_4_k_cu_f4d933f04cuda3std3__45__cpo4cendE,@object
	.size		_ZN34_INTERNAL_8e374ba6_4_k_cu_f4d933f04cuda3std3__45__cpo4cendE,(_ZN34_INTERNAL_8e374ba6_4_k_cu_f4d933f04cuda3std6ranges3__45__cpo9iter_swapE - _ZN34_INTERNAL_8e374ba6_4_k_cu_f4d933f04cuda3std3__45__cpo4cendE)
_ZN34_INTERNAL_8e374ba6_4_k_cu_f4d933f04cuda3std3__45__cpo4cendE:
	.zero		1
	.type		_ZN34_INTERNAL_8e374ba6_4_k_cu_f4d933f04cuda3std6ranges3__45__cpo9iter_swapE,@object
	.size		_ZN34_INTERNAL_8e374ba6_4_k_cu_f4d933f04cuda3std6ranges3__45__cpo9iter_swapE,(_ZN34_INTERNAL_8e374ba6_4_k_cu_f4d933f04cuda3std3__45__cpo5crendE - _ZN34_INTERNAL_8e374ba6_4_k_cu_f4d933f04cuda3std6ranges3__45__cpo9iter_swapE)
_ZN34_INTERNAL_8e374ba6_4_k_cu_f4d933f04cuda3std6ranges3__45__cpo9iter_swapE:
	.zero		1
	.type		_ZN34_INTERNAL_8e374ba6_4_k_cu_f4d933f04cuda3std3__45__cpo5crendE,@object
	.size		_ZN34_INTERNAL_8e374ba6_4_k_cu_f4d933f04cuda3std3__45__cpo5crendE,(_ZN34_INTERNAL_8e374ba6_4_k_cu_f4d933f04cuda3std6ranges3__45__cpo5cdataE - _ZN34_INTERNAL_8e374ba6_4_k_cu_f4d933f04cuda3std3__45__cpo5crendE)
_ZN34_INTERNAL_8e374ba6_4_k_cu_f4d933f04cuda3std3__45__cpo5crendE:
	.zero		1
	.type		_ZN34_INTERNAL_8e374ba6_4_k_cu_f4d933f04cuda3std6ranges3__45__cpo5cdataE,@object
	.size		_ZN34_INTERNAL_8e374ba6_4_k_cu_f4d933f04cuda3std6ranges3__45__cpo5cdataE,(_ZN34_INTERNAL_8e374ba6_4_k_cu_f4d933f04cuda3std6ranges3__45__cpo3endE - _ZN34_INTERNAL_8e374ba6_4_k_cu_f4d933f04cuda3std6ranges3__45__cpo5cdataE)
_ZN34_INTERNAL_8e374ba6_4_k_cu_f4d933f04cuda3std6ranges3__45__cpo5cdataE:
	.zero		1
	.type		_ZN34_INTERNAL_8e374ba6_4_k_cu_f4d933f04cuda3std6ranges3__45__cpo3endE,@object
	.size		_ZN34_INTERNAL_8e374ba6_4_k_cu_f4d933f04cuda3std6ranges3__45__cpo3endE,(_ZN34_INTERNAL_8e374ba6_4_k_cu_f4d933f04cuda3std3__419piecewise_constructE - _ZN34_INTERNAL_8e374ba6_4_k_cu_f4d933f04cuda3std6ranges3__45__cpo3endE)
_ZN34_INTERNAL_8e374ba6_4_k_cu_f4d933f04cuda3std6ranges3__45__cpo3endE:
	.zero		1
	.type		_ZN34_INTERNAL_8e374ba6_4_k_cu_f4d933f04cuda3std3__419piecewise_constructE,@object
	.size		_ZN34_INTERNAL_8e374ba6_4_k_cu_f4d933f04cuda3std3__419piecewise_constructE,(_ZN34_INTERNAL_8e374ba6_4_k_cu_f4d933f04cuda3std6ranges3__45__cpo5ssizeE - _ZN34_INTERNAL_8e374ba6_4_k_cu_f4d933f04cuda3std3__419piecewise_constructE)
_ZN34_INTERNAL_8e374ba6_4_k_cu_f4d933f04cuda3std3__419piecewise_constructE:
	.zero		1
	.type		_ZN34_INTERNAL_8e374ba6_4_k_cu_f4d933f04cuda3std6ranges3__45__cpo5ssizeE,@object
	.size		_ZN34_INTERNAL_8e374ba6_4_k_cu_f4d933f04cuda3std6ranges3__45__cpo5ssizeE,(_ZN34_INTERNAL_8e374ba6_4_k_cu_f4d933f04cuda3std3__45__cpo3endE - _ZN34_INTERNAL_8e374ba6_4_k_cu_f4d933f04cuda3std6ranges3__45__cpo5ssizeE)
_ZN34_INTERNAL_8e374ba6_4_k_cu_f4d933f04cuda3std6ranges3__45__cpo5ssizeE:
	.zero		1
	.type		_ZN34_INTERNAL_8e374ba6_4_k_cu_f4d933f04cuda3std3__45__cpo3endE,@object
	.size		_ZN34_INTERNAL_8e374ba6_4_k_cu_f4d933f04cuda3std3__45__cpo3endE,(_ZN34_INTERNAL_8e374ba6_4_k_cu_f4d933f04cuda3std6ranges3__45__cpo4cendE - _ZN34_INTERNAL_8e374ba6_4_k_cu_f4d933f04cuda3std3__45__cpo3endE)
_ZN34_INTERNAL_8e374ba6_4_k_cu_f4d933f04cuda3std3__45__cpo3endE:
	.zero		1
	.type		_ZN34_INTERNAL_8e374ba6_4_k_cu_f4d933f04cuda3std6ranges3__45__cpo4cendE,@object
	.size		_ZN34_INTERNAL_8e374ba6_4_k_cu_f4d933f04cuda3std6ranges3__45__cpo4cendE,(_ZN34_INTERNAL_8e374ba6_4_k_cu_f4d933f04cuda3std3__45__cpo4rendE - _ZN34_INTERNAL_8e374ba6_4_k_cu_f4d933f04cuda3std6ranges3__45__cpo4cendE)
_ZN34_INTERNAL_8e374ba6_4_k_cu_f4d933f04cuda3std6ranges3__45__cpo4cendE:
	.zero		1
	.type		_ZN34_INTERNAL_8e374ba6_4_k_cu_f4d933f04cuda3std3__45__cpo4rendE,@object
	.size		_ZN34_INTERNAL_8e374ba6_4_k_cu_f4d933f04cuda3std3__45__cpo4rendE,(_ZN34_INTERNAL_8e374ba6_4_k_cu_f4d933f04cuda3std6ranges3__45__cpo4prevE - _ZN34_INTERNAL_8e374ba6_4_k_cu_f4d933f04cuda3std3__45__cpo4rendE)
_ZN34_INTERNAL_8e374ba6_4_k_cu_f4d933f04cuda3std3__45__cpo4rendE:
	.zero		1
	.type		_ZN34_INTERNAL_8e374ba6_4_k_cu_f4d933f04cuda3std6ranges3__45__cpo4prevE,@object
	.size		_ZN34_INTERNAL_8e374ba6_4_k_cu_f4d933f04cuda3std6ranges3__45__cpo4prevE,(_ZN34_INTERNAL_8e374ba6_4_k_cu_f4d933f04cuda3std6ranges3__45__cpo9iter_moveE - _ZN34_INTERNAL_8e374ba6_4_k_cu_f4d933f04cuda3std6ranges3__45__cpo4prevE)
_ZN34_INTERNAL_8e374ba6_4_k_cu_f4d933f04cuda3std6ranges3__45__cpo4prevE:
	.zero		1
	.type		_ZN34_INTERNAL_8e374ba6_4_k_cu_f4d933f04cuda3std6ranges3__45__cpo9iter_moveE,@object
	.size		_ZN34_INTERNAL_8e374ba6_4_k_cu_f4d933f04cuda3std6ranges3__45__cpo9iter_moveE,(.L_13 - _ZN34_INTERNAL_8e374ba6_4_k_cu_f4d933f04cuda3std6ranges3__45__cpo9iter_moveE)
_ZN34_INTERNAL_8e374ba6_4_k_cu_f4d933f04cuda3std6ranges3__45__cpo9iter_moveE:
	.zero		1
.L_13:


//--------------------- .nv.constant0.create_flat_points --------------------------
	.section	.nv.constant0.create_flat_points,"a",@progbits
	.sectionflags	@""
	.align	4
.nv.constant0.create_flat_points:
	.zero		916


//--------------------- .nv.constant0.calculate_reciprocal --------------------------
	.section	.nv.constant0.calculate_reciprocal,"a",@progbits
	.sectionflags	@""
	.align	4
.nv.constant0.calculate_reciprocal:
	.zero		920


//--------------------- .nv.constant0.count_particles_in_bin --------------------------
	.section	.nv.constant0.count_particles_in_bin,"a",@progbits
	.sectionflags	@""
	.align	4
.nv.constant0.count_particles_in_bin:
	.zero		924


//--------------------- .nv.constant0.compensate_particle_amount --------------------------
	.section	.nv.constant0.compensate_particle_amount,"a",@progbits
	.sectionflags	@""
	.align	4
.nv.constant0.compensate_particle_amount:
	.zero		920


//--------------------- .nv.constant0.find_difference_profile --------------------------
	.section	.nv.constant0.find_difference_profile,"a",@progbits
	.sectionflags	@""
	.align	4
.nv.constant0.find_difference_profile:
	.zero		924


//--------------------- .nv.constant0.clip        --------------------------
	.section	.nv.constant0.clip,"a",@progbits
	.sectionflags	@""
	.align	4
.nv.constant0.clip:
	.zero		920


//--------------------- .nv.constant0.project     --------------------------
	.section	.nv.constant0.project,"a",@progbits
	.sectionflags	@""
	.align	4
.nv.constant0.project:
	.zero		928


//--------------------- .nv.constant0.back_project --------------------------
	.section	.nv.constant0.back_project,"a",@progbits
	.sectionflags	@""
	.align	4
.nv.constant0.back_project:
	.zero		928


//--------------------- SYMBOLS --------------------------

	.type		.nv.reservedSmem.offset0,@object
	.size		.nv.reservedSmem.offset0,0x4
